	.headerflags	@"EF_CUDA_TEXMODE_UNIFIED EF_CUDA_64BIT_ADDRESS EF_CUDA_ACCELERATORS EF_CUDA_SM90 EF_CUDA_VIRTUAL_SM(EF_CUDA_SM90)"
	.elftype	@"ET_EXEC"


//--------------------- .nv.info                  --------------------------
	.section	.nv.info,"",@"SHT_CUDA_INFO"
	.align	4


	//----- nvinfo : EIATTR_REGCOUNT
	.align		4
        /*0000*/ 	.byte	0x04, 0x2f
        /*0002*/ 	.short	(.L_1 - .L_0)
	.align		4
.L_0:
        /*0004*/ 	.word	index@(triton_mm)
        /*0008*/ 	.word	0x00000040


	//----- nvinfo : EIATTR_MIN_STACK_SIZE
	.align		4
.L_1:
        /*000c*/ 	.byte	0x04, 0x12
        /*000e*/ 	.short	(.L_3 - .L_2)
	.align		4
.L_2:
        /*0010*/ 	.word	index@(triton_mm)
        /*0014*/ 	.word	0x00000000


	//----- nvinfo : EIATTR_FRAME_SIZE
	.align		4
.L_3:
        /*0018*/ 	.byte	0x04, 0x11
        /*001a*/ 	.short	(.L_5 - .L_4)
	.align		4
.L_4:
        /*001c*/ 	.word	index@(triton_mm)
        /*0020*/ 	.word	0x00000000


	//----- nvinfo : EIATTR_MIN_STACK_SIZE
	.align		4
.L_5:
        /*0024*/ 	.byte	0x04, 0x12
        /*0026*/ 	.short	(.L_7 - .L_6)
	.align		4
.L_6:
        /*0028*/ 	.word	index@(triton_mm)
        /*002c*/ 	.word	0x00000000
.L_7:


//--------------------- .nv.info.triton_mm        --------------------------
	.section	.nv.info.triton_mm,"",@"SHT_CUDA_INFO"
	.sectionflags	@""
	.align	4


	//----- nvinfo : EIATTR_CUDA_API_VERSION
	.align		4
        /*0000*/ 	.byte	0x04, 0x37
        /*0002*/ 	.short	(.L_9 - .L_8)
.L_8:
        /*0004*/ 	.word	0x0000007c


	//----- nvinfo : EIATTR_KPARAM_INFO
	.align		4
.L_9:
        /*0008*/ 	.byte	0x04, 0x17
        /*000a*/ 	.short	(.L_11 - .L_10)
.L_10:
        /*000c*/ 	.word	0x00000000
        /*0010*/ 	.short	0x0004
        /*0012*/ 	.short	0x001c
        /*0014*/ 	.byte	0x00, 0xf0, 0x11, 0x00


	//----- nvinfo : EIATTR_KPARAM_INFO
	.align		4
.L_11:
        /*0018*/ 	.byte	0x04, 0x17
        /*001a*/ 	.short	(.L_13 - .L_12)
.L_12:
        /*001c*/ 	.word	0x00000000
        /*0020*/ 	.short	0x0003
        /*0022*/ 	.short	0x0018
        /*0024*/ 	.byte	0x00, 0xf0, 0x11, 0x00


	//----- nvinfo : EIATTR_KPARAM_INFO
	.align		4
.L_13:
        /*0028*/ 	.byte	0x04, 0x17
        /*002a*/ 	.short	(.L_15 - .L_14)
.L_14:
        /*002c*/ 	.word	0x00000000
        /*0030*/ 	.short	0x0002
        /*0032*/ 	.short	0x0010
        /*0034*/ 	.byte	0x00, 0xf0, 0x21, 0x00


	//----- nvinfo : EIATTR_KPARAM_INFO
	.align		4
.L_15:
        /*0038*/ 	.byte	0x04, 0x17
        /*003a*/ 	.short	(.L_17 - .L_16)
.L_16:
        /*003c*/ 	.word	0x00000000
        /*0040*/ 	.short	0x0001
        /*0042*/ 	.short	0x0008
        /*0044*/ 	.byte	0x00, 0xf0, 0x21, 0x00


	//----- nvinfo : EIATTR_KPARAM_INFO
	.align		4
.L_17:
        /*0048*/ 	.byte	0x04, 0x17
        /*004a*/ 	.short	(.L_19 - .L_18)
.L_18:
        /*004c*/ 	.word	0x00000000
        /*0050*/ 	.short	0x0000
        /*0052*/ 	.short	0x0000
        /*0054*/ 	.byte	0x00, 0xf0, 0x21, 0x00


	//----- nvinfo : EIATTR_SPARSE_MMA_MASK
	.align		4
.L_19:
        /*0058*/ 	.byte	0x03, 0x50
        /*005a*/ 	.short	0x0000


	//----- nvinfo : EIATTR_MAXREG_COUNT
	.align		4
        /*005c*/ 	.byte	0x03, 0x1b
        /*005e*/ 	.short	0x00ff


	//----- nvinfo : EIATTR_COOP_GROUP_MASK_REGIDS
	.align		4
        /*0060*/ 	.byte	0x04, 0x29
        /*0062*/ 	.short	(.L_21 - .L_20)


	//   ....[0]....
.L_20:
        /*0064*/ 	.word	0xffffffff


	//----- nvinfo : EIATTR_COOP_GROUP_INSTR_OFFSETS
	.align		4
.L_21:
        /*0068*/ 	.byte	0x04, 0x28
        /*006a*/ 	.short	(.L_23 - .L_22)


	//   ....[0]....
.L_22:
        /*006c*/ 	.word	0x00000b30


	//----- nvinfo : EIATTR_EXIT_INSTR_OFFSETS
	.align		4
.L_23:
        /*0070*/ 	.byte	0x04, 0x1c
        /*0072*/ 	.short	(.L_25 - .L_24)


	//   ....[0]....
.L_24:
        /*0074*/ 	.word	0x00000050


	//   ....[1]....
        /*0078*/ 	.word	0x00001d90


	//   ....[2]....
        /*007c*/ 	.word	0x00001de0


	//----- nvinfo : EIATTR_MAX_THREADS
	.align		4
.L_25:
        /*0080*/ 	.byte	0x04, 0x05
        /*0082*/ 	.short	(.L_27 - .L_26)
.L_26:
        /*0084*/ 	.word	0x00000100
        /*0088*/ 	.word	0x00000001
        /*008c*/ 	.word	0x00000001


	//----- nvinfo : EIATTR_CBANK_PARAM_SIZE
	.align		4
.L_27:
        /*0090*/ 	.byte	0x03, 0x19
        /*0092*/ 	.short	0x0020


	//----- nvinfo : EIATTR_PARAM_CBANK
	.align		4
        /*0094*/ 	.byte	0x04, 0x0a
        /*0096*/ 	.short	(.L_29 - .L_28)
	.align		4
.L_28:
        /*0098*/ 	.word	index@(.nv.constant0.triton_mm)
        /*009c*/ 	.short	0x0210
        /*009e*/ 	.short	0x0020


	//----- nvinfo : EIATTR_SW_WAR
	.align		4
.L_29:
        /*00a0*/ 	.byte	0x04, 0x36
        /*00a2*/ 	.short	(.L_31 - .L_30)
.L_30:
        /*00a4*/ 	.word	0x00000008
.L_31:


//--------------------- .nv.callgraph             --------------------------
	.section	.nv.callgraph,"",@"SHT_CUDA_CALLGRAPH"
	.align	4
	.sectionentsize	8
	.align		4
        /*0000*/ 	.word	0x00000000
	.align		4
        /*0004*/ 	.word	0xffffffff
	.align		4
        /*0008*/ 	.word	0x00000000
	.align		4
        /*000c*/ 	.word	0xfffffffe
	.align		4
        /*0010*/ 	.word	0x00000000
	.align		4
        /*0014*/ 	.word	0xfffffffd
	.align		4
        /*0018*/ 	.word	0x00000000
	.align		4
        /*001c*/ 	.word	0xfffffffc


//--------------------- .text.triton_mm           --------------------------
	.section	.text.triton_mm,"ax",@progbits
	.sectionflags	@"SHF_BARRIERS=1"
	.align	128
        .global         triton_mm
        .type           triton_mm,@function
        .size           triton_mm,(.L_x_2 - triton_mm)
        .other          triton_mm,@"STO_CUDA_ENTRY STV_DEFAULT"
triton_mm:
.text.triton_mm:
[----:B------:R-:W1:Y:S02]  /*0000*/  LDC R1, c[0x0][0x28] ;  /* 0x00000a00ff017b82 */ /* 0x000e640000000800 */
[----:B------:R-:W2:Y:S02]  /*0010*/  LDC.64 R2, c[0x0][0x228] ;  /* 0x00008a00ff027b82 */ /* 0x000ea40000000a00 */
[----:B--2---:R-:W-:-:S04]  /*0020*/  IMAD.IADD R0, R3, 0x1, R2 ;  /* 0x0000000103007824 */ /* 0x004fc800078e0202 */
[----:B------:R-:W-:-:S05]  /*0030*/  IMAD R2, R0, 0x3000, RZ ;  /* 0x0000300000027824 */ /* 0x000fca00078e02ff */
[----:B------:R-:W-:-:S13]  /*0040*/  ISETP.NE.AND P0, PT, R2, RZ, PT ;  /* 0x000000ff0200720c */ /* 0x000fda0003f05270 */
[----:B------:R-:W-:Y:S05]  /*0050*/  @!P0 EXIT ;  /* 0x000000000000894d */ /* 0x000fea0003800000 */
[----:B------:R-:W2:Y:S01]  /*0060*/  S2R R10, SR_CTAID.X ;  /* 0x00000000000a7919 */ /* 0x000ea20000002500 */
[----:B------:R-:W-:Y:S01]  /*0070*/  VIADD R2, R0, 0x3f ;  /* 0x0000003f00027836 */ /* 0x000fe20000000000 */
[----:B------:R-:W-:Y:S01]  /*0080*/  IABS R18, R0 ;  /* 0x0000000000127213 */ /* 0x000fe20000000000 */
[----:B------:R-:W3:Y:S01]  /*0090*/  S2UR UR4, SR_CgaCtaId ;  /* 0x00000000000479c3 */ /* 0x000ee20000008800 */
[----:B------:R-:W-:Y:S01]  /*00a0*/  UMOV UR6, 0x400 ;  /* 0x0000040000067882 */ /* 0x000fe20000000000 */
[----:B------:R-:W-:Y:S01]  /*00b0*/  ULDC.64 UR20, c[0x0][0x208] ;  /* 0x0000820000147ab9 */ /* 0x000fe20000000a00 */
[----:B------:R-:W-:Y:S01]  /*00c0*/  SHF.R.S32.HI R3, RZ, 0x1f, R2 ;  /* 0x0000001fff037819 */ /* 0x000fe20000011402 */
[----:B------:R-:W-:Y:S01]  /*00d0*/  IMAD.MOV.U32 R59, RZ, RZ, 0x2 ;  /* 0x00000002ff3b7424 */ /* 0x000fe200078e00ff */
[----:B------:R-:W-:Y:S02]  /*00e0*/  CS2R R24, SRZ ;  /* 0x0000000000187805 */ /* 0x000fe4000001ff00 */
[----:B------:R-:W-:-:S02]  /*00f0*/  CS2R R26, SRZ ;  /* 0x00000000001a7805 */ /* 0x000fc4000001ff00 */
[----:B------:R-:W-:Y:S02]  /*0100*/  LEA.HI R3, R3, R2, RZ, 0x6 ;  /* 0x0000000203037211 */ /* 0x000fe400078f30ff */
[----:B------:R-:W-:Y:S02]  /*0110*/  CS2R R28, SRZ ;  /* 0x00000000001c7805 */ /* 0x000fe4000001ff00 */
[----:B------:R-:W-:Y:S02]  /*0120*/  CS2R R30, SRZ ;  /* 0x00000000001e7805 */ /* 0x000fe4000001ff00 */
[----:B------:R-:W-:Y:S02]  /*0130*/  CS2R R32, SRZ ;  /* 0x0000000000207805 */ /* 0x000fe4000001ff00 */
[----:B------:R-:W-:Y:S02]  /*0140*/  CS2R R34, SRZ ;  /* 0x0000000000227805 */ /* 0x000fe4000001ff00 */
[----:B------:R-:W-:-:S02]  /*0150*/  CS2R R36, SRZ ;  /* 0x0000000000247805 */ /* 0x000fc4000001ff00 */
[----:B------:R-:W-:Y:S02]  /*0160*/  CS2R R38, SRZ ;  /* 0x0000000000267805 */ /* 0x000fe4000001ff00 */
[----:B------:R-:W-:Y:S02]  /*0170*/  CS2R R40, SRZ ;  /* 0x0000000000287805 */ /* 0x000fe4000001ff00 */
[----:B------:R-:W-:Y:S02]  /*0180*/  CS2R R42, SRZ ;  /* 0x00000000002a7805 */ /* 0x000fe4000001ff00 */
[----:B------:R-:W-:Y:S02]  /*0190*/  CS2R R44, SRZ ;  /* 0x00000000002c7805 */ /* 0x000fe4000001ff00 */
[----:B------:R-:W-:Y:S02]  /*01a0*/  CS2R R46, SRZ ;  /* 0x00000000002e7805 */ /* 0x000fe4000001ff00 */
[----:B------:R-:W-:-:S02]  /*01b0*/  CS2R R48, SRZ ;  /* 0x0000000000307805 */ /* 0x000fc4000001ff00 */
[----:B------:R-:W-:Y:S02]  /*01c0*/  CS2R R50, SRZ ;  /* 0x0000000000327805 */ /* 0x000fe4000001ff00 */
[----:B------:R-:W-:Y:S02]  /*01d0*/  CS2R R52, SRZ ;  /* 0x0000000000347805 */ /* 0x000fe4000001ff00 */
[----:B------:R-:W-:Y:S01]  /*01e0*/  CS2R R54, SRZ ;  /* 0x0000000000367805 */ /* 0x000fe2000001ff00 */
[----:B---3--:R-:W-:-:S03]  /*01f0*/  UPRMT UR6, UR4, 0x654, UR6 ;  /* 0x0000065404067896 */ /* 0x008fc60008000006 */
[----:B------:R-:W-:Y:S01]  /*0200*/  UMOV UR4, 0xffffffff ;  /* 0xffffffff00047882 */ /* 0x000fe20000000000 */
[----:B------:R-:W-:Y:S01]  /*0210*/  UIADD3 UR22, UR6, 0x4000, URZ ;  /* 0x0000400006167890 */ /* 0x000fe2000fffe03f */
[C---:B--2---:R-:W-:Y:S01]  /*0220*/  IMAD.HI R4, R10.reuse, 0x2aaaaaab, RZ ;  /* 0x2aaaaaab0a047827 */ /* 0x044fe200078e02ff */
[----:B------:R-:W-:-:S04]  /*0230*/  ISETP.GE.AND P2, PT, R10, RZ, PT ;  /* 0x000000ff0a00720c */ /* 0x000fc80003f46270 */
[----:B------:R-:W-:-:S04]  /*0240*/  SHF.R.U32.HI R5, RZ, 0x1f, R4 ;  /* 0x0000001fff057819 */ /* 0x000fc80000011604 */
[----:B------:R-:W-:-:S05]  /*0250*/  LEA.HI.SX32 R5, R4, R5, 0x19 ;  /* 0x0000000504057211 */ /* 0x000fca00078fcaff */
[----:B------:R-:W-:-:S05]  /*0260*/  IMAD.SHL.U32 R4, R5, 0x8, RZ ;  /* 0x0000000805047824 */ /* 0x000fca00078e00ff */
[----:B------:R-:W-:-:S04]  /*0270*/  LEA.HI.SX32 R3, R3, -R4, 0x1a ;  /* 0x8000000403037211 */ /* 0x000fc800078fd2ff */
[----:B------:R-:W-:-:S04]  /*0280*/  VIMNMX R6, R3, 0x8, PT ;  /* 0x0000000803067848 */ /* 0x000fc80003fe0100 */
[-C--:B------:R-:W-:Y:S02]  /*0290*/  IABS R14, R6.reuse ;  /* 0x00000006000e7213 */ /* 0x080fe40000000000 */
[----:B------:R-:W-:Y:S02]  /*02a0*/  IABS R8, R6 ;  /* 0x0000000600087213 */ /* 0x000fe40000000000 */
[----:B------:R-:W2:Y:S03]  /*02b0*/  I2F.RP R7, R14 ;  /* 0x0000000e00077306 */ /* 0x000ea60000209400 */
[----:B------:R-:W-:-:S05]  /*02c0*/  IMAD.MOV R12, RZ, RZ, -R8 ;  /* 0x000000ffff0c7224 */ /* 0x000fca00078e0a08 */
[----:B------:R-:W3:Y:S08]  /*02d0*/  I2F.RP R8, R18 ;  /* 0x0000001200087306 */ /* 0x000ef00000209400 */
[----:B--2---:R-:W2:Y:S08]  /*02e0*/  MUFU.RCP R7, R7 ;  /* 0x0000000700077308 */ /* 0x004eb00000001000 */
[----:B---3--:R-:W-:Y:S01]  /*02f0*/  MUFU.RCP R8, R8 ;  /* 0x0000000800087308 */ /* 0x008fe20000001000 */
[----:B--2---:R-:W-:Y:S01]  /*0300*/  VIADD R2, R7, 0xffffffe ;  /* 0x0ffffffe07027836 */ /* 0x004fe20000000000 */
[----:B------:R-:W-:-:S06]  /*0310*/  IABS R7, R10 ;  /* 0x0000000a00077213 */ /* 0x000fcc0000000000 */
[----:B------:R2:W3:Y:S02]  /*0320*/  F2I.FTZ.U32.TRUNC.NTZ R3, R2 ;  /* 0x0000000200037305 */ /* 0x0004e4000021f000 */
[----:B--2---:R-:W-:Y:S02]  /*0330*/  IMAD.MOV.U32 R2, RZ, RZ, RZ ;  /* 0x000000ffff027224 */ /* 0x004fe400078e00ff */
[----:B---3--:R-:W-:-:S04]  /*0340*/  IMAD.MOV R9, RZ, RZ, -R3 ;  /* 0x000000ffff097224 */ /* 0x008fc800078e0a03 */
[----:B------:R-:W-:-:S04]  /*0350*/  IMAD R9, R9, R14, RZ ;  /* 0x0000000e09097224 */ /* 0x000fc800078e02ff */
[----:B------:R-:W-:-:S04]  /*0360*/  IMAD.HI.U32 R3, R3, R9, R2 ;  /* 0x0000000903037227 */ /* 0x000fc800078e0002 */
[----:B------:R-:W-:Y:S02]  /*0370*/  IMAD R9, R5, -0x300, R10 ;  /* 0xfffffd0005097824 */ /* 0x000fe400078e020a */
[----:B------:R-:W-:-:S03]  /*0380*/  IMAD.HI.U32 R2, R3, R7, RZ ;  /* 0x0000000703027227 */ /* 0x000fc600078e00ff */
[----:B------:R-:W-:Y:S01]  /*0390*/  IABS R16, R9 ;  /* 0x0000000900107213 */ /* 0x000fe20000000000 */
[----:B------:R-:W-:Y:S02]  /*03a0*/  IMAD R7, R2, R12, R7 ;  /* 0x0000000c02077224 */ /* 0x000fe400078e0207 */
[----:B------:R-:W2:Y:S01]  /*03b0*/  S2R R2, SR_TID.X ;  /* 0x0000000000027919 */ /* 0x000ea20000002100 */
[----:B------:R-:W-:Y:S01]  /*03c0*/  VIADD R5, R8, 0xffffffe ;  /* 0x0ffffffe08057836 */ /* 0x000fe20000000000 */
[----:B------:R-:W-:Y:S01]  /*03d0*/  LOP3.LUT R8, RZ, R6, RZ, 0x33, !PT ;  /* 0x00000006ff087212 */ /* 0x000fe200078e33ff */
[----:B------:R-:W-:Y:S01]  /*03e0*/  IMAD.HI.U32 R3, R3, R16, RZ ;  /* 0x0000001003037227 */ /* 0x000fe200078e00ff */
[----:B------:R-:W-:-:S03]  /*03f0*/  ISETP.GT.U32.AND P0, PT, R14, R7, PT ;  /* 0x000000070e00720c */ /* 0x000fc60003f04070 */
[----:B------:R-:W-:Y:S01]  /*0400*/  IMAD R10, R3, R12, R16 ;  /* 0x0000000c030a7224 */ /* 0x000fe200078e0210 */
[----:B------:R-:W3:Y:S04]  /*0410*/  F2I.FTZ.U32.TRUNC.NTZ R5, R5 ;  /* 0x0000000500057305 */ /* 0x000ee8000021f000 */
[----:B------:R-:W-:-:S05]  /*0420*/  ISETP.GT.U32.AND P1, PT, R14, R10, PT ;  /* 0x0000000a0e00720c */ /* 0x000fca0003f24070 */
[----:B------:R-:W-:-:S05]  /*0430*/  @!P0 IMAD.IADD R7, R7, 0x1, -R14 ;  /* 0x0000000107078824 */ /* 0x000fca00078e0a0e */
[----:B------:R-:W-:Y:S01]  /*0440*/  ISETP.GT.U32.AND P0, PT, R14, R7, PT ;  /* 0x000000070e00720c */ /* 0x000fe20003f04070 */
[----:B---3--:R-:W-:Y:S02]  /*0450*/  IMAD.MOV R11, RZ, RZ, -R5 ;  /* 0x000000ffff0b7224 */ /* 0x008fe400078e0a05 */
[----:B------:R-:W-:Y:S02]  /*0460*/  @!P1 IMAD.IADD R10, R10, 0x1, -R14 ;  /* 0x000000010a0a9824 */ /* 0x000fe400078e0a0e */
[----:B------:R-:W-:Y:S01]  /*0470*/  @!P1 VIADD R3, R3, 0x1 ;  /* 0x0000000103039836 */ /* 0x000fe20000000000 */
[--C-:B--2---:R-:W-:Y:S02]  /*0480*/  SHF.R.U32.HI R12, RZ, 0x2, R2.reuse ;  /* 0x00000002ff0c7819 */ /* 0x104fe40000011602 */
[----:B------:R-:W-:-:S05]  /*0490*/  SHF.R.U32.HI R21, RZ, 0x4, R2 ;  /* 0x00000004ff157819 */ /* 0x000fca0000011602 */
[----:B------:R-:W-:Y:S01]  /*04a0*/  @!P0 IMAD.IADD R7, R7, 0x1, -R14 ;  /* 0x0000000107078824 */ /* 0x000fe200078e0a0e */
[----:B------:R-:W-:Y:S02]  /*04b0*/  ISETP.NE.AND P0, PT, R6, RZ, PT ;  /* 0x000000ff0600720c */ /* 0x000fe40003f05270 */
[----:B------:R-:W-:Y:S01]  /*04c0*/  SGXT.U32 R12, R12, 0x6 ;  /* 0x000000060c0c781a */ /* 0x000fe20000000000 */
[----:B------:R-:W-:Y:S01]  /*04d0*/  @!P2 IMAD.MOV R7, RZ, RZ, -R7 ;  /* 0x000000ffff07a224 */ /* 0x000fe200078e0a07 */
[----:B------:R-:W-:Y:S01]  /*04e0*/  LOP3.LUT R6, R9, R6, RZ, 0x3c, !PT ;  /* 0x0000000609067212 */ /* 0x000fe200078e3cff */
[----:B------:R-:W-:Y:S01]  /*04f0*/  IMAD.MOV.U32 R9, RZ, RZ, R11 ;  /* 0x000000ffff097224 */ /* 0x000fe200078e000b */
[----:B------:R-:W-:Y:S02]  /*0500*/  ISETP.GE.U32.AND P2, PT, R10, R14, PT ;  /* 0x0000000e0a00720c */ /* 0x000fe40003f46070 */
[----:B------:R-:W-:Y:S01]  /*0510*/  SEL R7, R8, R7, !P0 ;  /* 0x0000000708077207 */ /* 0x000fe20004000000 */
[----:B------:R-:W-:Y:S01]  /*0520*/  IMAD R9, R9, R18, RZ ;  /* 0x0000001209097224 */ /* 0x000fe200078e02ff */
[----:B------:R-:W-:-:S02]  /*0530*/  ISETP.GE.AND P3, PT, R6, RZ, PT ;  /* 0x000000ff0600720c */ /* 0x000fc40003f66270 */
[----:B------:R-:W-:Y:S01]  /*0540*/  IABS R10, R0 ;  /* 0x00000000000a7213 */ /* 0x000fe20000000000 */
[----:B------:R-:W-:Y:S01]  /*0550*/  IMAD.IADD R7, R4, 0x1, R7 ;  /* 0x0000000104077824 */ /* 0x000fe200078e0207 */
[----:B------:R-:W-:Y:S01]  /*0560*/  SGXT.U32 R21, R21, 0x1 ;  /* 0x000000011515781a */ /* 0x000fe20000000000 */
[----:B------:R-:W-:Y:S02]  /*0570*/  IMAD.MOV.U32 R4, RZ, RZ, RZ ;  /* 0x000000ffff047224 */ /* 0x000fe400078e00ff */
[----:B------:R-:W-:Y:S02]  /*0580*/  IMAD.SHL.U32 R7, R7, 0x40, RZ ;  /* 0x0000004007077824 */ /* 0x000fe400078e00ff */
[----:B------:R-:W-:-:S03]  /*0590*/  IMAD.HI.U32 R4, R5, R9, R4 ;  /* 0x0000000905047227 */ /* 0x000fc600078e0004 */
[----:B------:R-:W-:Y:S01]  /*05a0*/  LOP3.LUT R11, R7, R12, RZ, 0xfc, !PT ;  /* 0x0000000c070b7212 */ /* 0x000fe200078efcff */
[----:B------:R-:W-:Y:S02]  /*05b0*/  IMAD.MOV R10, RZ, RZ, -R10 ;  /* 0x000000ffff0a7224 */ /* 0x000fe400078e0a0a */
[----:B------:R-:W-:Y:S01]  /*05c0*/  @P2 VIADD R3, R3, 0x1 ;  /* 0x0000000103032836 */ /* 0x000fe20000000000 */
[----:B------:R-:W-:Y:S02]  /*05d0*/  IABS R6, R11 ;  /* 0x0000000b00067213 */ /* 0x000fe40000000000 */
[----:B------:R-:W-:Y:S01]  /*05e0*/  ISETP.GE.AND P2, PT, R11, RZ, PT ;  /* 0x000000ff0b00720c */ /* 0x000fe20003f46270 */
[----:B------:R-:W-:Y:S02]  /*05f0*/  @!P3 IMAD.MOV R3, RZ, RZ, -R3 ;  /* 0x000000ffff03b224 */ /* 0x000fe400078e0a03 */
[----:B------:R-:W-:Y:S02]  /*0600*/  IMAD.MOV.U32 R5, RZ, RZ, R6 ;  /* 0x000000ffff057224 */ /* 0x000fe400078e0006 */
[----:B------:R-:W-:Y:S01]  /*0610*/  IMAD.MOV.U32 R6, RZ, RZ, R10 ;  /* 0x000000ffff067224 */ /* 0x000fe200078e000a */
[----:B------:R-:W-:Y:S01]  /*0620*/  SEL R3, R8, R3, !P0 ;  /* 0x0000000308037207 */ /* 0x000fe20004000000 */
[----:B------:R-:W-:Y:S01]  /*0630*/  IMAD.HI.U32 R4, R4, R5, RZ ;  /* 0x0000000504047227 */ /* 0x000fe200078e00ff */
[----:B------:R-:W2:Y:S01]  /*0640*/  LDC.64 R10, c[0x0][0x210] ;  /* 0x00008400ff0a7b82 */ /* 0x000ea20000000a00 */
[----:B------:R-:W-:-:S02]  /*0650*/  ISETP.NE.AND P0, PT, R0, RZ, PT ;  /* 0x000000ff0000720c */ /* 0x000fc40003f05270 */
[----:B------:R-:W-:Y:S01]  /*0660*/  IMAD R5, R4, R6, R5 ;  /* 0x0000000604057224 */ /* 0x000fe200078e0205 */
[----:B------:R-:W-:Y:S01]  /*0670*/  LOP3.LUT R6, R12, 0x40, RZ, 0xfc, !PT ;  /* 0x000000400c067812 */ /* 0x000fe200078efcff */
[----:B------:R-:W-:-:S03]  /*0680*/  IMAD.SHL.U32 R3, R3, 0x80, RZ ;  /* 0x0000008003037824 */ /* 0x000fc600078e00ff */
[----:B------:R-:W-:Y:S02]  /*0690*/  ISETP.GT.U32.AND P1, PT, R18, R5, PT ;  /* 0x000000051200720c */ /* 0x000fe40003f24070 */
[----:B------:R-:W-:Y:S02]  /*06a0*/  LOP3.LUT R20, R3, R12, RZ, 0xfc, !PT ;  /* 0x0000000c03147212 */ /* 0x000fe400078efcff */
[----:B------:R-:W-:-:S03]  /*06b0*/  LOP3.LUT R22, R3, 0x40, R12, 0xfe, !PT ;  /* 0x0000004003167812 */ /* 0x000fc600078efe0c */
[----:B------:R-:W-:-:S04]  /*06c0*/  IMAD.HI R4, R20, 0x2aaaaaab, RZ ;  /* 0x2aaaaaab14047827 */ /* 0x000fc800078e02ff */
[----:B------:R-:W-:Y:S01]  /*06d0*/  IMAD.HI R15, R22, 0x2aaaaaab, RZ ;  /* 0x2aaaaaab160f7827 */ /* 0x000fe200078e02ff */
[----:B------:R-:W-:-:S03]  /*06e0*/  SHF.R.U32.HI R9, RZ, 0x1f, R4 ;  /* 0x0000001fff097819 */ /* 0x000fc60000011604 */
[----:B------:R-:W-:Y:S01]  /*06f0*/  @!P1 IMAD.IADD R5, R5, 0x1, -R18 ;  /* 0x0000000105059824 */ /* 0x000fe200078e0a12 */
[----:B------:R-:W-:Y:S01]  /*0700*/  LEA.HI R13, R4, R9, RZ, 0x15 ;  /* 0x00000009040d7211 */ /* 0x000fe200078fa8ff */
[----:B------:R-:W-:Y:S01]  /*0710*/  IMAD.SHL.U32 R4, R2, 0x8, RZ ;  /* 0x0000000802047824 */ /* 0x000fe200078e00ff */
[----:B------:R-:W3:Y:S01]  /*0720*/  LDC.64 R8, c[0x0][0x218] ;  /* 0x00008600ff087b82 */ /* 0x000ee20000000a00 */
[----:B------:R-:W-:Y:S02]  /*0730*/  SHF.R.U32.HI R16, RZ, 0x1f, R15 ;  /* 0x0000001fff107819 */ /* 0x000fe4000001160f */
[----:B------:R-:W-:Y:S02]  /*0740*/  ISETP.GT.U32.AND P1, PT, R18, R5, PT ;  /* 0x000000051200720c */ /* 0x000fe40003f24070 */
[----:B------:R-:W-:Y:S02]  /*0750*/  LOP3.LUT R17, R4, 0x18, R2, 0x48, !PT ;  /* 0x0000001804117812 */ /* 0x000fe400078e4802 */
[----:B------:R-:W-:Y:S01]  /*0760*/  LEA.HI R15, R15, R16, RZ, 0x15 ;  /* 0x000000100f0f7211 */ /* 0x000fe200078fa8ff */
[----:B------:R-:W-:Y:S01]  /*0770*/  IMAD R16, R13, -0x3000, R20 ;  /* 0xffffd0000d107824 */ /* 0x000fe200078e0214 */
[----:B------:R-:W-:Y:S01]  /*0780*/  LOP3.LUT R13, R4, 0x18, RZ, 0xc0, !PT ;  /* 0x00000018040d7812 */ /* 0x000fe200078ec0ff */
[----:B------:R-:W-:-:S06]  /*0790*/  IMAD R6, R6, 0x20, R17 ;  /* 0x0000002006067824 */ /* 0x000fcc00078e0211 */
[----:B------:R-:W-:Y:S02]  /*07a0*/  @!P1 IMAD.IADD R5, R5, 0x1, -R18 ;  /* 0x0000000105059824 */ /* 0x000fe400078e0a12 */
[----:B------:R-:W-:Y:S01]  /*07b0*/  IMAD R18, R15, -0x3000, R22 ;  /* 0xffffd0000f127824 */ /* 0x000fe200078e0216 */
[--C-:B------:R-:W-:Y:S01]  /*07c0*/  SHF.R.U32.HI R22, RZ, 0x5, R2.reuse ;  /* 0x00000005ff167819 */ /* 0x100fe20000011602 */
[----:B------:R-:W-:Y:S02]  /*07d0*/  IMAD.MOV.U32 R14, RZ, RZ, R5 ;  /* 0x000000ffff0e7224 */ /* 0x000fe400078e0005 */
[----:B------:R-:W-:Y:S01]  /*07e0*/  IMAD R5, R12, 0x20, R17 ;  /* 0x000000200c057824 */ /* 0x000fe200078e0211 */
[----:B------:R-:W-:Y:S01]  /*07f0*/  SHF.R.U32.HI R12, RZ, 0x4, R2 ;  /* 0x00000004ff0c7819 */ /* 0x000fe20000011602 */
[----:B------:R-:W-:Y:S01]  /*0800*/  @!P2 IMAD.MOV R14, RZ, RZ, -R14 ;  /* 0x000000ffff0ea224 */ /* 0x000fe200078e0a0e */
[----:B------:R-:W-:Y:S01]  /*0810*/  @!P0 LOP3.LUT R14, RZ, R0, RZ, 0x33, !PT ;  /* 0x00000000ff0e8212 */ /* 0x000fe200078e33ff */
[--C-:B------:R-:W-:Y:S01]  /*0820*/  IMAD R17, R16, 0xc00, R13.reuse ;  /* 0x00000c0010117824 */ /* 0x100fe200078e020d */
[----:B------:R-:W-:Y:S01]  /*0830*/  SGXT.U32 R12, R12, 0x4 ;  /* 0x000000040c0c781a */ /* 0x000fe20000000000 */
[--C-:B------:R-:W-:Y:S01]  /*0840*/  IMAD R19, R18, 0xc00, R13.reuse ;  /* 0x00000c0012137824 */ /* 0x100fe200078e020d */
[----:B------:R-:W-:Y:S01]  /*0850*/  LOP3.LUT R20, R22, 0x7fffffc, RZ, 0xc0, !PT ;  /* 0x07fffffc16147812 */ /* 0x000fe200078ec0ff */
[----:B------:R-:W-:Y:S01]  /*0860*/  IMAD R15, R14, 0xc00, R13 ;  /* 0x00000c000e0f7824 */ /* 0x000fe200078e020d */
[----:B------:R-:W-:Y:S01]  /*0870*/  LOP3.LUT R7, R7, R12, RZ, 0xfc, !PT ;  /* 0x0000000c07077212 */ /* 0x000fe200078efcff */
[----:B---3--:R-:W-:Y:S01]  /*0880*/  IMAD.WIDE R12, R17, 0x2, R8 ;  /* 0x00000002110c7825 */ /* 0x008fe200078e0208 */
[----:B------:R-:W-:-:S03]  /*0890*/  LEA R17, R6, UR6, 0x1 ;  /* 0x0000000606117c11 */ /* 0x000fc6000f8e08ff */
[----:B--2---:R-:W-:Y:S01]  /*08a0*/  IMAD.WIDE R10, R15, 0x2, R10 ;  /* 0x000000020f0a7825 */ /* 0x004fe200078e020a */
[----:B------:R-:W-:-:S03]  /*08b0*/  IADD3 R23, P1, R12, 0xc0, RZ ;  /* 0x000000c00c177810 */ /* 0x000fc60007f3e0ff */
[----:B------:R-:W-:Y:S01]  /*08c0*/  IMAD.WIDE R14, R19, 0x2, R8 ;  /* 0x00000002130e7825 */ /* 0x000fe200078e0208 */
[----:B------:R-:W-:Y:S02]  /*08d0*/  LEA R8, R5, UR6, 0x1 ;  /* 0x0000000605087c11 */ /* 0x000fe4000f8e08ff */
[----:B------:R-:W-:Y:S01]  /*08e0*/  IADD3 R57, P0, R10, 0xc0, RZ ;  /* 0x000000c00a397810 */ /* 0x000fe20007f1e0ff */
[----:B------:R-:W-:Y:S02]  /*08f0*/  IMAD.X R58, RZ, RZ, R13, P1 ;  /* 0x000000ffff3a7224 */ /* 0x000fe400008e060d */
[----:B------:R-:W-:Y:S01]  /*0900*/  @!PT LDS RZ, [RZ] ;  /* 0x00000000fffff984 */ /* 0x000fe20000000800 */
[----:B------:R-:W-:Y:S01]  /*0910*/  @!PT LDS RZ, [RZ] ;  /* 0x00000000fffff984 */ /* 0x000fe20000000800 */
[----:B------:R-:W-:Y:S01]  /*0920*/  @!PT LDS RZ, [RZ] ;  /* 0x00000000fffff984 */ /* 0x000fe20000000800 */
[----:B------:R-:W-:Y:S01]  /*0930*/  LDGSTS.E.BYPASS.128 [R8], desc[UR20][R10.64] ;  /* 0x000000000a087fae */ /* 0x000fe2000b901c54 */
[----:B------:R-:W-:Y:S02]  /*0940*/  IMAD.MOV.U32 R9, RZ, RZ, -0x20 ;  /* 0xffffffe0ff097424 */ /* 0x000fe400078e00ff */
[----:B------:R-:W-:Y:S01]  /*0950*/  IMAD.X R60, RZ, RZ, R11, P0 ;  /* 0x000000ffff3c7224 */ /* 0x000fe200000e060b */
[----:B------:R-:W0:Y:S01]  /*0960*/  LDGDEPBAR ;  /* 0x00000000000079af */ /* 0x000e220000000000 */
[----:B------:R-:W-:-:S03]  /*0970*/  IADD3 R56, P0, R14, 0xc0, RZ ;  /* 0x000000c00e387810 */ /* 0x000fc60007f1e0ff */
[----:B------:R-:W-:Y:S02]  /*0980*/  LDGSTS.E.BYPASS.128 [R8+0x4000], desc[UR20][R12.64] ;  /* 0x040000000c087fae */ /* 0x000fe4000b901c54 */
[----:B------:R-:W-:Y:S02]  /*0990*/  IMAD.X R61, RZ, RZ, R15, P0 ;  /* 0x000000ffff3d7224 */ /* 0x000fe400000e060f */
[----:B------:R-:W-:Y:S04]  /*09a0*/  LDGSTS.E.BYPASS.128 [R17+0x4000], desc[UR20][R14.64] ;  /* 0x040000000e117fae */ /* 0x000fe8000b901c54 */
[----:B------:R-:W0:Y:S01]  /*09b0*/  LDGDEPBAR ;  /* 0x00000000000079af */ /* 0x000e220000000000 */
[----:B------:R-:W-:Y:S06]  /*09c0*/  BAR.SYNC.DEFER_BLOCKING 0x0 ;  /* 0x0000000000007b1d */ /* 0x000fec0000010000 */
[----:B------:R-:W-:Y:S01]  /*09d0*/  @!PT LDS RZ, [RZ] ;  /* 0x00000000fffff984 */ /* 0x000fe20000000800 */
[----:B------:R-:W-:Y:S01]  /*09e0*/  @!PT LDS RZ, [RZ] ;  /* 0x00000000fffff984 */ /* 0x000fe20000000800 */
[----:B------:R-:W-:Y:S01]  /*09f0*/  @!PT LDS RZ, [RZ] ;  /* 0x00000000fffff984 */ /* 0x000fe20000000800 */
[----:B------:R-:W-:Y:S04]  /*0a00*/  LDGSTS.E.BYPASS.128 [R8+0x1000], desc[UR20][R10.64+0x40] ;  /* 0x010000400a087fae */ /* 0x000fe8000b901c54 */
[----:B------:R-:W0:Y:S04]  /*0a10*/  LDGDEPBAR ;  /* 0x00000000000079af */ /* 0x000e280000000000 */
[----:B------:R-:W-:Y:S04]  /*0a20*/  LDGSTS.E.BYPASS.128 [R8+0x6000], desc[UR20][R12.64+0x40] ;  /* 0x060000400c087fae */ /* 0x000fe8000b901c54 */
[----:B------:R-:W-:Y:S04]  /*0a30*/  LDGSTS.E.BYPASS.128 [R17+0x6000], desc[UR20][R14.64+0x40] ;  /* 0x060000400e117fae */ /* 0x000fe8000b901c54 */
[----:B------:R-:W0:Y:S01]  /*0a40*/  LDGDEPBAR ;  /* 0x00000000000079af */ /* 0x000e220000000000 */
[----:B------:R-:W-:Y:S06]  /*0a50*/  BAR.SYNC.DEFER_BLOCKING 0x0 ;  /* 0x0000000000007b1d */ /* 0x000fec0000010000 */
[----:B------:R-:W-:Y:S01]  /*0a60*/  @!PT LDS RZ, [RZ] ;  /* 0x00000000fffff984 */ /* 0x000fe20000000800 */
[----:B------:R-:W-:Y:S01]  /*0a70*/  @!PT LDS RZ, [RZ] ;  /* 0x00000000fffff984 */ /* 0x000fe20000000800 */
[----:B------:R-:W-:Y:S01]  /*0a80*/  @!PT LDS RZ, [RZ] ;  /* 0x00000000fffff984 */ /* 0x000fe20000000800 */
[----:B------:R2:W-:Y:S04]  /*0a90*/  LDGSTS.E.BYPASS.128 [R8+0x2000], desc[UR20][R10.64+0x80] ;  /* 0x020000800a087fae */ /* 0x0005e8000b901c54 */
[----:B------:R-:W0:Y:S04]  /*0aa0*/  LDGDEPBAR ;  /* 0x00000000000079af */ /* 0x000e280000000000 */
[----:B------:R3:W-:Y:S04]  /*0ab0*/  LDGSTS.E.BYPASS.128 [R8+0x8000], desc[UR20][R12.64+0x80] ;  /* 0x080000800c087fae */ /* 0x0007e8000b901c54 */
[----:B------:R4:W-:Y:S01]  /*0ac0*/  LDGSTS.E.BYPASS.128 [R17+0x8000], desc[UR20][R14.64+0x80] ;  /* 0x080000800e117fae */ /* 0x0009e2000b901c54 */
[----:B--2---:R-:W-:-:S03]  /*0ad0*/  IMAD.SHL.U32 R10, R2, 0x2, RZ ;  /* 0x00000002020a7824 */ /* 0x004fc600078e00ff */
[----:B------:R-:W0:Y:S02]  /*0ae0*/  LDGDEPBAR ;  /* 0x00000000000079af */ /* 0x000e240000000000 */
[----:B---3--:R-:W-:-:S04]  /*0af0*/  LOP3.LUT R12, R10, 0x100, RZ, 0xc0, !PT ;  /* 0x000001000a0c7812 */ /* 0x008fc800078ec0ff */
[C---:B------:R-:W-:Y:S02]  /*0b00*/  LOP3.LUT R10, R12.reuse, 0x2000000, RZ, 0xfc, !PT ;  /* 0x020000000c0a7812 */ /* 0x040fe400078efcff */
[----:B----4-:R-:W-:-:S07]  /*0b10*/  LOP3.LUT R12, R12, 0x2000002, RZ, 0xfc, !PT ;  /* 0x020000020c0c7812 */ /* 0x010fce00078efcff */
.L_x_0:
[----:B------:R-:W-:Y:S01]  /*0b20*/  UIADD3 UR4, UR4, 0x1, URZ ;  /* 0x0000000104047890 */ /* 0x000fe2000fffe03f */
[----:B------:R-:W2:Y:S01]  /*0b30*/  SHFL.IDX PT, R11, R20, RZ, 0x1f ;  /* 0x00001fff140b7589 */ /* 0x000ea200000e0000 */
[----:B------:R-:W-:Y:S01]  /*0b40*/  IMAD.MOV.U32 R13, RZ, RZ, R10 ;  /* 0x000000ffff0d7224 */ /* 0x000fe200078e000a */
[----:B------:R-:W-:Y:S01]  /*0b50*/  UMOV UR5, URZ ;  /* 0x0000003f00057c82 */ /* 0x000fe20008000000 */
[----:B------:R-:W-:Y:S01]  /*0b60*/  UISETP.GE.AND UP0, UPT, UR4, 0x4, UPT ;  /* 0x000000040400788c */ /* 0x000fe2000bf06270 */
[----:B------:R-:W-:-:S04]  /*0b70*/  DEPBAR.LE SB0, 0x4 ;  /* 0x000081000000791a */ /* 0x000fc80000000000 */
[----:B------:R-:W-:Y:S01]  /*0b80*/  USEL UR16, UR4, URZ, !UP0 ;  /* 0x0000003f04107287 */ /* 0x000fe2000c000000 */
[----:B------:R-:W-:Y:S01]  /*0b90*/  BAR.SYNC.DEFER_BLOCKING 0x0 ;  /* 0x0000000000007b1d */ /* 0x000fe20000010000 */
[----:B------:R-:W-:Y:S02]  /*0ba0*/  VIADD R59, R59, 0x1 ;  /* 0x000000013b3b7836 */ /* 0x000fe40000000000 */
[----:B------:R-:W-:Y:S01]  /*0bb0*/  ULEA UR4, UR16, UR22, 0xd ;  /* 0x0000001610047291 */ /* 0x000fe2000f8e683f */
[----:B------:R-:W-:Y:S02]  /*0bc0*/  IMAD.MOV.U32 R16, RZ, RZ, R23 ;  /* 0x000000ffff107224 */ /* 0x000fe400078e0017 */
[----:B------:R-:W-:Y:S01]  /*0bd0*/  ISETP.GE.AND P1, PT, R59, 0x4, PT ;  /* 0x000000043b00780c */ /* 0x000fe20003f26270 */
[----:B------:R-:W-:-:S03]  /*0be0*/  USHF.R.U32.HI UR4, URZ, 0x4, UR4 ;  /* 0x000000043f047899 */ /* 0x000fc60008011604 */
[----:B------:R-:W-:Y:S01]  /*0bf0*/  SEL R59, R59, RZ, !P1 ;  /* 0x000000ff3b3b7207 */ /* 0x000fe20004800000 */
[----:B------:R-:W-:-:S03]  /*0c00*/  ULOP3.LUT UR4, UR4, 0x3fff, URZ, 0xc0, !UPT ;  /* 0x00003fff04047892 */ /* 0x000fc6000f8ec03f */
[C---:B------:R-:W-:Y:S01]  /*0c10*/  LEA R18, R59.reuse, UR22, 0xd ;  /* 0x000000163b127c11 */ /* 0x040fe2000f8e68ff */
[----:B------:R-:W-:Y:S01]  /*0c20*/  IMAD R17, R59, 0x1000, R8 ;  /* 0x000010003b117824 */ /* 0x000fe200078e0208 */
[----:B--2---:R-:W-:Y:S01]  /*0c30*/  R2UR UR8, R11 ;  /* 0x000000000b0872ca */ /* 0x004fe200000e0000 */
[----:B------:R-:W-:Y:S01]  /*0c40*/  IMAD.MOV.U32 R11, RZ, RZ, -0x7fffffe0 ;  /* 0x80000020ff0b7424 */ /* 0x000fe200078e00ff */
[----:B------:R-:W-:Y:S01]  /*0c50*/  UMOV UR7, UR4 ;  /* 0x0000000400077c82 */ /* 0x000fe20008000000 */
[--C-:B------:R-:W-:Y:S01]  /*0c60*/  IMAD R19, R5, 0x2, R18.reuse ;  /* 0x0000000205137824 */ /* 0x100fe200078e0212 */
[----:B------:R-:W-:Y:S01]  /*0c70*/  IADD3 R14, P0, R13, UR7, RZ ;  /* 0x000000070d0e7c10 */ /* 0x000fe2000ff1e0ff */
[----:B------:R-:W-:Y:S01]  /*0c80*/  IMAD.MOV.U32 R13, RZ, RZ, R11 ;  /* 0x000000ffff0d7224 */ /* 0x000fe200078e000b */
[----:B------:R-:W-:Y:S01]  /*0c90*/  UMOV UR7, UR5 ;  /* 0x0000000500077c82 */ /* 0x000fe20008000000 */
[----:B------:R-:W-:Y:S01]  /*0ca0*/  IMAD R23, R6, 0x2, R18 ;  /* 0x0000000206177824 */ /* 0x000fe200078e0212 */
[----:B------:R-:W-:Y:S01]  /*0cb0*/  R2UR UR10, R14 ;  /* 0x000000000e0a72ca */ /* 0x000fe200000e0000 */
[----:B------:R-:W-:Y:S01]  /*0cc0*/  WARPGROUP.ARRIVE ;  /* 0x00000000000079c5 */ /* 0x000fe20000000000 */
[----:B------:R-:W-:Y:S01]  /*0cd0*/  IADD3.X R15, R13, UR7, RZ, P0, !PT ;  /* 0x000000070d0f7c10 */ /* 0x000fe200087fe4ff */
[----:B------:R-:W-:Y:S01]  /*0ce0*/  ULEA UR7, UR16, UR6, 0xc ;  /* 0x0000000610077291 */ /* 0x000fe2000f8e603f */
[----:B------:R-:W-:Y:S01]  /*0cf0*/  IMAD.MOV.U32 R13, RZ, RZ, -0x7fffffe0 ;  /* 0x80000020ff0d7424 */ /* 0x000fe200078e00ff */
[----:B------:R-:W-:Y:S01]  /*0d00*/  USHF.L.U32 UR8, UR8, 0x6, URZ ;  /* 0x0000000608087899 */ /* 0x000fe2000800063f */
[----:B------:R-:W-:Y:S01]  /*0d10*/  R2UR UR11, R15 ;  /* 0x000000000f0b72ca */ /* 0x000fe200000e0000 */
[----:B------:R-:W-:Y:S01]  /*0d20*/  USHF.R.U32.HI UR9, URZ, 0x4, UR7 ;  /* 0x000000043f097899 */ /* 0x000fe20008011607 */
[----:B------:R-:W-:Y:S01]  /*0d30*/  IMAD.MOV.U32 R14, RZ, RZ, R12 ;  /* 0x000000ffff0e7224 */ /* 0x000fe200078e000c */
[----:B------:R-:W-:Y:S01]  /*0d40*/  ULOP3.LUT UR7, UR8, 0xc0, URZ, 0xc0, !UPT ;  /* 0x000000c008077892 */ /* 0x000fe2000f8ec03f */
[----:B------:R-:W-:Y:S01]  /*0d50*/  IMAD.MOV.U32 R15, RZ, RZ, R13 ;  /* 0x000000ffff0f7224 */ /* 0x000fe200078e000d */
[----:B------:R-:W-:Y:S01]  /*0d60*/  ULOP3.LUT UR9, UR9, 0x3fff, URZ, 0xc0, !UPT ;  /* 0x00003fff09097892 */ /* 0x000fe2000f8ec03f */
[----:B------:R-:W-:Y:S01]  /*0d70*/  IMAD.MOV.U32 R18, RZ, RZ, R56 ;  /* 0x000000ffff127224 */ /* 0x000fe200078e0038 */
[----:B------:R-:W-:Y:S01]  /*0d80*/  UIADD3 UR16, UR16, 0x1, URZ ;  /* 0x0000000110107890 */ /* 0x000fe2000fffe03f */
[----:B------:R-:W-:Y:S01]  /*0d90*/  VIADD R56, R9, 0x40 ;  /* 0x0000004009387836 */ /* 0x000fe20000000000 */
[----:B------:R-:W-:-:S04]  /*0da0*/  UIADD3 UR12, UP0, UR7, UR9, URZ ;  /* 0x00000009070c7290 */ /* 0x000fc8000ff1e03f */
[----:B------:R-:W-:Y:S02]  /*0db0*/  UIADD3.X UR13, URZ, URZ, URZ, UP0, !UPT ;  /* 0x0000003f3f0d7290 */ /* 0x000fe400087fe43f */
[----:B------:R-:W-:Y:S02]  /*0dc0*/  ULOP3.LUT UR8, UR12, 0x1000000, URZ, 0xfc, !UPT ;  /* 0x010000000c087892 */ /* 0x000fe4000f8efc3f */
[----:B------:R-:W-:Y:S02]  /*0dd0*/  ULOP3.LUT UR9, UR13, 0x80000020, URZ, 0xfc, !UPT ;  /* 0x800000200d097892 */ /* 0x000fe4000f8efc3f */
[----:B------:R-:W-:-:S07]  /*0de0*/  UISETP.GE.AND UP0, UPT, UR16, 0x4, UPT ;  /* 0x000000041000788c */ /* 0x000fce000bf06270 */
[----:B------:R-:W-:Y:S01]  /*0df0*/  HGMMA.64x64x16.F32.BF16 R24, gdesc[UR8], R24 ;  /* 0x00e00000081879f0 */ /* 0x000fe20008701818 */
[----:B------:R-:W-:Y:S01]  /*0e00*/  UMOV UR8, UR4 ;  /* 0x0000000400087c82 */ /* 0x000fe20008000000 */
[----:B------:R-:W-:Y:S01]  /*0e10*/  UMOV UR9, 0x80000020 ;  /* 0x8000002000097882 */ /* 0x000fe20000000000 */
[----:B------:R-:W-:Y:S01]  /*0e20*/  IADD3 R14, P0, R14, UR8, RZ ;  /* 0x000000080e0e7c10 */ /* 0x000fe2000ff1e0ff */
[----:B------:R-:W-:Y:S01]  /*0e30*/  UMOV UR8, 0x1000002 ;  /* 0x0100000200087882 */ /* 0x000fe20000000000 */
[----:B------:R-:W-:Y:S02]  /*0e40*/  USEL UR10, UR16, URZ, !UP0 ;  /* 0x0000003f100a7287 */ /* 0x000fe4000c000000 */
[----:B------:R-:W-:Y:S01]  /*0e50*/  IADD3.X R15, R15, UR5, RZ, P0, !PT ;  /* 0x000000050f0f7c10 */ /* 0x000fe200087fe4ff */
[----:B------:R-:W-:Y:S01]  /*0e60*/  UIADD3.64 UR12, UR12, UR8, URZ ;  /* 0x000000080c0c7297 */ /* 0x000fe2000fffe03f */
[----:B------:R-:W-:Y:S01]  /*0e70*/  R2UR UR14, R14 ;  /* 0x000000000e0e72ca */ /* 0x000fe200000e0000 */
[----:B------:R-:W-:Y:S01]  /*0e80*/  ULEA UR4, UR10, UR22, 0xd ;  /* 0x000000160a047291 */ /* 0x000fe2000f8e683f */
[----:B------:R-:W-:Y:S01]  /*0e90*/  R2UR UR15, R15 ;  /* 0x000000000f0f72ca */ /* 0x000fe200000e0000 */
[----:B------:R-:W-:Y:S01]  /*0ea0*/  IMAD.MOV.U32 R14, RZ, RZ, R10 ;  /* 0x000000ffff0e7224 */ /* 0x000fe200078e000a */
[----:B------:R-:W-:Y:S01]  /*0eb0*/  UMOV UR5, URZ ;  /* 0x0000003f00057c82 */ /* 0x000fe20008000000 */
[----:B------:R-:W-:Y:S01]  /*0ec0*/  USHF.R.U32.HI UR4, URZ, 0x4, UR4 ;  /* 0x000000043f047899 */ /* 0x000fe20008011604 */
[----:B------:R-:W-:-:S03]  /*0ed0*/  IMAD.MOV.U32 R15, RZ, RZ, R11 ;  /* 0x000000ffff0f7224 */ /* 0x000fc600078e000b */
[----:B------:R-:W-:-:S07]  /*0ee0*/  ULOP3.LUT UR4, UR4, 0x3fff, URZ, 0xc0, !UPT ;  /* 0x00003fff04047892 */ /* 0x000fce000f8ec03f */
[----:B------:R-:W-:Y:S02]  /*0ef0*/  UMOV UR11, UR4 ;  /* 0x00000004000b7c82 */ /* 0x000fe40008000000 */
[----:B------:R-:W-:Y:S01]  /*0f00*/  IADD3 R14, P0, R14, UR11, RZ ;  /* 0x0000000b0e0e7c10 */ /* 0x000fe2000ff1e0ff */
[----:B------:R-:W-:-:S03]  /*0f10*/  UMOV UR11, UR5 ;  /* 0x00000005000b7c82 */ /* 0x000fc60008000000 */
[----:B------:R-:W-:Y:S01]  /*0f20*/  IADD3.X R15, R15, UR11, RZ, P0, !PT ;  /* 0x0000000b0f0f7c10 */ /* 0x000fe200087fe4ff */
[----:B------:R-:W-:Y:S01]  /*0f30*/  UMOV UR11, UR4 ;  /* 0x00000004000b7c82 */ /* 0x000fe20008000000 */
[----:B------:R-:W-:Y:S02]  /*0f40*/  ULEA UR4, UR10, UR6, 0xc ;  /* 0x000000060a047291 */ /* 0x000fe4000f8e603f */
[----:B------:R-:W-:Y:S02]  /*0f50*/  UIADD3 UR10, UR10, 0x1, URZ ;  /* 0x000000010a0a7890 */ /* 0x000fe4000fffe03f */
[----:B------:R-:W-:-:S04]  /*0f60*/  USHF.R.U32.HI UR4, URZ, 0x4, UR4 ;  /* 0x000000043f047899 */ /* 0x000fc80008011604 */
[----:B------:R-:W-:-:S04]  /*0f70*/  ULOP3.LUT UR4, UR4, 0x3fff, URZ, 0xc0, !UPT ;  /* 0x00003fff04047892 */ /* 0x000fc8000f8ec03f */
[----:B------:R-:W-:-:S04]  /*0f80*/  UIADD3 UR16, UP0, UR7, UR4, URZ ;  /* 0x0000000407107290 */ /* 0x000fc8000ff1e03f */
[----:B------:R-:W-:Y:S02]  /*0f90*/  UIADD3.X UR17, URZ, URZ, URZ, UP0, !UPT ;  /* 0x0000003f3f117290 */ /* 0x000fe400087fe43f */
[----:B------:R-:W-:-:S04]  /*0fa0*/  UISETP.GE.AND UP0, UPT, UR10, 0x4, UPT ;  /* 0x000000040a00788c */ /* 0x000fc8000bf06270 */
[----:B------:R-:W-:-:S04]  /*0fb0*/  USEL UR10, UR10, URZ, !UP0 ;  /* 0x0000003f0a0a7287 */ /* 0x000fc8000c000000 */
[----:B------:R-:W-:-:S04]  /*0fc0*/  ULEA UR4, UR10, UR22, 0xd ;  /* 0x000000160a047291 */ /* 0x000fc8000f8e683f */
[----:B------:R-:W-:-:S04]  /*0fd0*/  USHF.R.U32.HI UR4, URZ, 0x4, UR4 ;  /* 0x000000043f047899 */ /* 0x000fc80008011604 */
[----:B------:R-:W-:Y:S01]  /*0fe0*/  ULOP3.LUT UR4, UR4, 0x3fff, URZ, 0xc0, !UPT ;  /* 0x00003fff04047892 */ /* 0x000fe2000f8ec03f */
[----:B------:R-:W-:Y:S01]  /*0ff0*/  HGMMA.64x64x16.F32.BF16 R24, gdesc[UR12], R24, gsb0 ;  /* 0x00e000000c1879f0 */ /* 0x000fe20008001818 */
[----:B------:R-:W-:Y:S01]  /*1000*/  R2UR UR14, R14 ;  /* 0x000000000e0e72ca */ /* 0x000fe200000e0000 */
[----:B------:R-:W-:Y:S01]  /*1010*/  IMAD.MOV.U32 R14, RZ, RZ, R12 ;  /* 0x000000ffff0e7224 */ /* 0x000fe200078e000c */
[----:B------:R-:W-:Y:S01]  /*1020*/  R2UR UR15, R15 ;  /* 0x000000000f0f72ca */ /* 0x000fe200000e0000 */
[----:B------:R-:W-:Y:S01]  /*1030*/  IMAD.MOV.U32 R15, RZ, RZ, R13 ;  /* 0x000000ffff0f7224 */ /* 0x000fe200078e000d */
[----:B------:R-:W-:Y:S02]  /*1040*/  ULOP3.LUT UR12, UR16, 0x1000000, URZ, 0xfc, !UPT ;  /* 0x01000000100c7892 */ /* 0x000fe4000f8efc3f */
[----:B------:R-:W-:Y:S01]  /*1050*/  IADD3 R14, P0, R14, UR11, RZ ;  /* 0x0000000b0e0e7c10 */ /* 0x000fe2000ff1e0ff */
[----:B------:R-:W-:Y:S02]  /*1060*/  ULOP3.LUT UR13, UR17, 0x80000020, URZ, 0xfc, !UPT ;  /* 0x80000020110d7892 */ /* 0x000fe4000f8efc3f */
[----:B------:R-:W-:Y:S01]  /*1070*/  UIADD3.64 UR16, UR16, UR8, URZ ;  /* 0x0000000810107297 */ /* 0x000fe2000fffe03f */
[----:B------:R-:W-:Y:S01]  /*1080*/  R2UR UR18, R14 ;  /* 0x000000000e1272ca */ /* 0x000fe200000e0000 */
[----:B------:R-:W-:Y:S01]  /*1090*/  VIADD R14, R9, 0x20 ;  /* 0x00000020090e7836 */ /* 0x000fe20000000000 */
[----:B------:R-:W-:Y:S01]  /*10a0*/  IADD3.X R15, R15, UR5, RZ, P0, !PT ;  /* 0x000000050f0f7c10 */ /* 0x000fe200087fe4ff */
[----:B------:R-:W-:Y:S01]  /*10b0*/  UMOV UR11, UR4 ;  /* 0x00000004000b7c82 */ /* 0x000fe20008000000 */
[----:B------:R-:W-:-:S02]  /*10c0*/  UMOV UR5, URZ ;  /* 0x0000003f00057c82 */ /* 0x000fc40008000000 */
[----:B------:R-:W-:Y:S01]  /*10d0*/  ISETP.GE.U32.AND P0, PT, R14, 0xba0, PT ;  /* 0x00000ba00e00780c */ /* 0x000fe20003f06070 */
[----:B------:R-:W-:Y:S01]  /*10e0*/  IMAD.MOV.U32 R14, RZ, RZ, R57 ;  /* 0x000000ffff0e7224 */ /* 0x000fe200078e0039 */
[----:B------:R-:W-:Y:S01]  /*10f0*/  R2UR UR19, R15 ;  /* 0x000000000f1372ca */ /* 0x000fe200000e0000 */
[----:B------:R-:W-:Y:S01]  /*1100*/  IMAD.MOV.U32 R15, RZ, RZ, R60 ;  /* 0x000000ffff0f7224 */ /* 0x000fe200078e003c */
[----:B------:R-:W-:Y:S02]  /*1110*/  WARPGROUP.DEPBAR.LE gsb0, 0x1 ;  /* 0x00008000000079c5 */ /* 0x000fe40000010100 */
[----:B------:R-:W-:Y:S07]  /*1120*/  BAR.SYNC.DEFER_BLOCKING 0x0 ;  /* 0x0000000000007b1d */ /* 0x000fee0000010000 */
[----:B------:R-:W-:Y:S01]  /*1130*/  @!PT LDS RZ, [RZ] ;  /* 0x00000000fffff984 */ /* 0x000fe20000000800 */
[----:B------:R-:W-:Y:S01]  /*1140*/  @!PT LDS RZ, [RZ] ;  /* 0x00000000fffff984 */ /* 0x000fe20000000800 */
[----:B------:R-:W-:Y:S01]  /*1150*/  @!PT LDS RZ, [RZ] ;  /* 0x00000000fffff984 */ /* 0x000fe20000000800 */
[----:B------:R2:W-:Y:S04]  /*1160*/  LDGSTS.E.BYPASS.128 [R17], desc[UR20][R14.64], !P0 ;  /* 0x000000000e117fae */ /* 0x0005e8000c101c54 */
[----:B------:R-:W0:Y:S01]  /*1170*/  LDGDEPBAR ;  /* 0x00000000000079af */ /* 0x000e220000000000 */
[----:B--2---:R-:W-:-:S05]  /*1180*/  IMAD.MOV.U32 R17, RZ, RZ, R58 ;  /* 0x000000ffff117224 */ /* 0x004fca00078e003a */
[----:B------:R2:W-:Y:S02]  /*1190*/  LDGSTS.E.BYPASS.128 [R19], desc[UR20][R16.64], !P0 ;  /* 0x0000000010137fae */ /* 0x0005e4000c101c54 */
[----:B--2---:R-:W-:-:S05]  /*11a0*/  IMAD.MOV.U32 R19, RZ, RZ, R61 ;  /* 0x000000ffff137224 */ /* 0x004fca00078e003d */
[----:B------:R2:W-:Y:S01]  /*11b0*/  LDGSTS.E.BYPASS.128 [R23], desc[UR20][R18.64], !P0 ;  /* 0x0000000012177fae */ /* 0x0005e2000c101c54 */
[----:B------:R-:W-:-:S03]  /*11c0*/  ISETP.GE.U32.AND P0, PT, R56, 0xba0, PT ;  /* 0x00000ba03800780c */ /* 0x000fc60003f06070 */
[----:B------:R-:W0:Y:S01]  /*11d0*/  LDGDEPBAR ;  /* 0x00000000000079af */ /* 0x000e220000000000 */
[----:B--2---:R-:W-:-:S05]  /*11e0*/  VIADD R23, R59, 0x1 ;  /* 0x000000013b177836 */ /* 0x004fca0000000000 */
[----:B------:R-:W-:-:S04]  /*11f0*/  ISETP.GE.AND P1, PT, R23, 0x4, PT ;  /* 0x000000041700780c */ /* 0x000fc80003f26270 */
[----:B------:R-:W-:-:S04]  /*1200*/  SEL R23, R23, RZ, !P1 ;  /* 0x000000ff17177207 */ /* 0x000fc80004800000 */
[C---:B------:R-:W-:Y:S01]  /*1210*/  LEA R56, R23.reuse, UR22, 0xd ;  /* 0x0000001617387c11 */ /* 0x040fe2000f8e68ff */
[----:B------:R-:W-:Y:S01]  /*1220*/  IMAD R57, R23, 0x1000, R8 ;  /* 0x0000100017397824 */ /* 0x000fe200078e0208 */
[----:B------:R-:W-:-:S04]  /*1230*/  DEPBAR.LE SB0, 0x4 ;  /* 0x000081000000791a */ /* 0x000fc80000000000 */
[----:B------:R-:W-:Y:S01]  /*1240*/  BAR.SYNC.DEFER_BLOCKING 0x0 ;  /* 0x0000000000007b1d */ /* 0x000fe20000010000 */
[--C-:B------:R-:W-:Y:S02]  /*1250*/  IMAD R59, R5, 0x2, R56.reuse ;  /* 0x00000002053b7824 */ /* 0x100fe400078e0238 */
[----:B------:R-:W-:Y:S02]  /*1260*/  IMAD R61, R6, 0x2, R56 ;  /* 0x00000002063d7824 */ /* 0x000fe400078e0238 */
[----:B------:R-:W-:Y:S02]  /*1270*/  IMAD.MOV.U32 R56, RZ, RZ, R10 ;  /* 0x000000ffff387224 */ /* 0x000fe400078e000a */
[----:B------:R-:W-:-:S05]  /*1280*/  VIADD R23, R23, 0x1 ;  /* 0x0000000117177836 */ /* 0x000fca0000000000 */
[----:B------:R-:W-:-:S04]  /*1290*/  ISETP.GE.AND P1, PT, R23, 0x4, PT ;  /* 0x000000041700780c */ /* 0x000fc80003f26270 */
[----:B------:R-:W-:Y:S01]  /*12a0*/  SEL R23, R23, RZ, !P1 ;  /* 0x000000ff17177207 */ /* 0x000fe20004800000 */
[----:B------:R-:W-:-:S06]  /*12b0*/  WARPGROUP.ARRIVE ;  /* 0x00000000000079c5 */ /* 0x000fcc0000000000 */
[----:B------:R-:W-:Y:S04]  /*12c0*/  HGMMA.64x64x16.F32.BF16 R24, gdesc[UR12], R24 ;  /* 0x00e000000c1879f0 */ /* 0x000fe80008701818 */
[----:B------:R-:W-:Y:S03]  /*12d0*/  HGMMA.64x64x16.F32.BF16 R24, gdesc[UR16], R24, gsb0 ;  /* 0x00e00000101879f0 */ /* 0x000fe60008001818 */
[----:B------:R-:W-:Y:S02]  /*12e0*/  WARPGROUP.DEPBAR.LE gsb0, 0x1 ;  /* 0x00008000000079c5 */ /* 0x000fe40000010100 */
[----:B------:R-:W-:Y:S06]  /*12f0*/  BAR.SYNC.DEFER_BLOCKING 0x0 ;  /* 0x0000000000007b1d */ /* 0x000fec0000010000 */
[----:B------:R-:W-:Y:S01]  /*1300*/  @!PT LDS RZ, [RZ] ;  /* 0x00000000fffff984 */ /* 0x000fe20000000800 */
[----:B------:R-:W-:Y:S01]  /*1310*/  @!PT LDS RZ, [RZ] ;  /* 0x00000000fffff984 */ /* 0x000fe20000000800 */
[----:B------:R-:W-:Y:S01]  /*1320*/  @!PT LDS RZ, [RZ] ;  /* 0x00000000fffff984 */ /* 0x000fe20000000800 */
[----:B------:R2:W-:Y:S04]  /*1330*/  LDGSTS.E.BYPASS.128 [R57], desc[UR20][R14.64+0x40], !P0 ;  /* 0x000000400e397fae */ /* 0x0005e8000c101c54 */
[----:B------:R-:W0:Y:S04]  /*1340*/  LDGDEPBAR ;  /* 0x00000000000079af */ /* 0x000e280000000000 */
[----:B------:R3:W-:Y:S04]  /*1350*/  LDGSTS.E.BYPASS.128 [R59], desc[UR20][R16.64+0x40], !P0 ;  /* 0x00000040103b7fae */ /* 0x0007e8000c101c54 */
[----:B------:R4:W-:Y:S01]  /*1360*/  LDGSTS.E.BYPASS.128 [R61], desc[UR20][R18.64+0x40], !P0 ;  /* 0x00000040123d7fae */ /* 0x0009e2000c101c54 */
[----:B--2---:R-:W-:Y:S01]  /*1370*/  IMAD.MOV.U32 R57, RZ, RZ, R11 ;  /* 0x000000ffff397224 */ /* 0x004fe200078e000b */
[----:B------:R-:W-:Y:S01]  /*1380*/  IADD3 R56, P0, R56, UR11, RZ ;  /* 0x0000000b38387c10 */ /* 0x000fe2000ff1e0ff */
[----:B------:R-:W-:Y:S01]  /*1390*/  UMOV UR11, UR5 ;  /* 0x00000005000b7c82 */ /* 0x000fe20008000000 */
[----:B------:R-:W0:Y:S02]  /*13a0*/  LDGDEPBAR ;  /* 0x00000000000079af */ /* 0x000e240000000000 */
[----:B------:R-:W-:Y:S01]  /*13b0*/  IADD3.X R57, R57, UR11, RZ, P0, !PT ;  /* 0x0000000b39397c10 */ /* 0x000fe200087fe4ff */
[----:B------:R-:W-:Y:S01]  /*13c0*/  UMOV UR11, UR4 ;  /* 0x00000004000b7c82 */ /* 0x000fe20008000000 */
[----:B------:R-:W-:Y:S01]  /*13d0*/  ULEA UR4, UR10, UR6, 0xc ;  /* 0x000000060a047291 */ /* 0x000fe2000f8e603f */
[----:B------:R-:W-:Y:S01]  /*13e0*/  R2UR UR14, R56 ;  /* 0x00000000380e72ca */ /* 0x000fe200000e0000 */
[----:B------:R-:W-:Y:S01]  /*13f0*/  IMAD.MOV.U32 R56, RZ, RZ, R12 ;  /* 0x000000ffff387224 */ /* 0x000fe200078e000c */
[----:B------:R-:W-:Y:S01]  /*1400*/  R2UR UR15, R57 ;  /* 0x00000000390f72ca */ /* 0x000fe200000e0000 */
[----:B------:R-:W-:Y:S01]  /*1410*/  USHF.R.U32.HI UR4, URZ, 0x4, UR4 ;  /* 0x000000043f047899 */ /* 0x000fe20008011604 */
[----:B------:R-:W-:-:S02]  /*1420*/  IMAD.MOV.U32 R57, RZ, RZ, R13 ;  /* 0x000000ffff397224 */ /* 0x000fc400078e000d */
[----:B------:R-:W-:Y:S01]  /*1430*/  IADD3 R56, P0, R56, UR11, RZ ;  /* 0x0000000b38387c10 */ /* 0x000fe2000ff1e0ff */
[----:B------:R-:W-:-:S03]  /*1440*/  ULOP3.LUT UR4, UR4, 0x3fff, URZ, 0xc0, !UPT ;  /* 0x00003fff04047892 */ /* 0x000fc6000f8ec03f */
[----:B------:R-:W-:Y:S01]  /*1450*/  IADD3.X R57, R57, UR5, RZ, P0, !PT ;  /* 0x0000000539397c10 */ /* 0x000fe200087fe4ff */
[----:B------:R-:W-:Y:S01]  /*1460*/  UIADD3 UR16, UP0, UR7, UR4, URZ ;  /* 0x0000000407107290 */ /* 0x000fe2000ff1e03f */
[----:B------:R-:W-:Y:S01]  /*1470*/  R2UR UR18, R56 ;  /* 0x00000000381272ca */ /* 0x000fe200000e0000 */
[----:B------:R-:W-:Y:S01]  /*1480*/  VIADD R56, R9, 0x60 ;  /* 0x0000006009387836 */ /* 0x000fe20000000000 */
[----:B------:R-:W-:Y:S01]  /*1490*/  R2UR UR19, R57 ;  /* 0x00000000391372ca */ /* 0x000fe200000e0000 */
[----:B------:R-:W-:Y:S01]  /*14a0*/  UIADD3.X UR17, URZ, URZ, URZ, UP0, !UPT ;  /* 0x0000003f3f117290 */ /* 0x000fe200087fe43f */
[----:B------:R-:W-:Y:S01]  /*14b0*/  IMAD R57, R23, 0x1000, R8 ;  /* 0x0000100017397824 */ /* 0x000fe200078e0208 */
[----:B------:R-:W-:Y:S01]  /*14c0*/  ULOP3.LUT UR12, UR16, 0x1000000, URZ, 0xfc, !UPT ;  /* 0x01000000100c7892 */ /* 0x000fe2000f8efc3f */
[----:B------:R-:W-:Y:S01]  /*14d0*/  ISETP.GE.U32.AND P0, PT, R56, 0xba0, PT ;  /* 0x00000ba03800780c */ /* 0x000fe20003f06070 */
[----:B------:R-:W-:-:S04]  /*14e0*/  DEPBAR.LE SB0, 0x4 ;  /* 0x000081000000791a */ /* 0x000fc80000000000 */
[----:B------:R-:W-:Y:S01]  /*14f0*/  BAR.SYNC.DEFER_BLOCKING 0x0 ;  /* 0x0000000000007b1d */ /* 0x000fe20000010000 */
[----:B------:R-:W-:Y:S01]  /*1500*/  ULOP3.LUT UR13, UR17, 0x80000020, URZ, 0xfc, !UPT ;  /* 0x80000020110d7892 */ /* 0x000fe2000f8efc3f */
[C---:B------:R-:W-:Y:S01]  /*1510*/  LEA R56, R23.reuse, UR22, 0xd ;  /* 0x0000001617387c11 */ /* 0x040fe2000f8e68ff */
[----:B------:R-:W-:Y:S01]  /*1520*/  UIADD3.64 UR16, UR16, UR8, URZ ;  /* 0x0000000810107297 */ /* 0x000fe2000fffe03f */
[----:B------:R-:W-:Y:S01]  /*1530*/  VIADD R23, R23, 0x1 ;  /* 0x0000000117177836 */ /* 0x000fe20000000000 */
[----:B------:R-:W-:Y:S01]  /*1540*/  UIADD3 UR4, UR10, 0x1, URZ ;  /* 0x000000010a047890 */ /* 0x000fe2000fffe03f */
[----:B------:R-:W-:Y:S01]  /*1550*/  VIADD R9, R9, 0x80 ;  /* 0x0000008009097836 */ /* 0x000fe20000000000 */
[----:B------:R-:W-:Y:S01]  /*1560*/  UMOV UR5, URZ ;  /* 0x0000003f00057c82 */ /* 0x000fe20008000000 */
[--C-:B---3--:R-:W-:Y:S01]  /*1570*/  IMAD R59, R5, 0x2, R56.reuse ;  /* 0x00000002053b7824 */ /* 0x108fe200078e0238 */
[----:B------:R-:W-:Y:S01]  /*1580*/  UISETP.GE.AND UP0, UPT, UR4, 0x4, UPT ;  /* 0x000000040400788c */ /* 0x000fe2000bf06270 */
[----:B----4-:R-:W-:-:S02]  /*1590*/  IMAD R61, R6, 0x2, R56 ;  /* 0x00000002063d7824 */ /* 0x010fc400078e0238 */
[----:B------:R-:W-:Y:S01]  /*15a0*/  IMAD.MOV.U32 R56, RZ, RZ, R10 ;  /* 0x000000ffff387224 */ /* 0x000fe200078e000a */
[----:B------:R-:W-:-:S06]  /*15b0*/  WARPGROUP.ARRIVE ;  /* 0x00000000000079c5 */ /* 0x000fcc0000000000 */
[----:B------:R-:W-:Y:S04]  /*15c0*/  HGMMA.64x64x16.F32.BF16 R24, gdesc[UR12], R24 ;  /* 0x00e000000c1879f0 */ /* 0x000fe80008701818 */
[----:B------:R-:W-:Y:S01]  /*15d0*/  HGMMA.64x64x16.F32.BF16 R24, gdesc[UR16], R24, gsb0 ;  /* 0x00e00000101879f0 */ /* 0x000fe20008001818 */
[----:B------:R-:W-:-:S04]  /*15e0*/  USEL UR18, UR4, URZ, !UP0 ;  /* 0x0000003f04127287 */ /* 0x000fc8000c000000 */
[----:B------:R-:W-:-:S04]  /*15f0*/  ULEA UR4, UR18, UR22, 0xd ;  /* 0x0000001612047291 */ /* 0x000fc8000f8e683f */
[----:B------:R-:W-:-:S04]  /*1600*/  USHF.R.U32.HI UR4, URZ, 0x4, UR4 ;  /* 0x000000043f047899 */ /* 0x000fc80008011604 */
[----:B------:R-:W-:-:S07]  /*1610*/  ULOP3.LUT UR4, UR4, 0x3fff, URZ, 0xc0, !UPT ;  /* 0x00003fff04047892 */ /* 0x000fce000f8ec03f */
[----:B------:R-:W-:Y:S01]  /*1620*/  UMOV UR10, UR4 ;  /* 0x00000004000a7c82 */ /* 0x000fe20008000000 */
        /* <DEDUP_REMOVED lines=9> */
[----:B------:R-:W-:Y:S01]  /*16c0*/  IADD3 R56, P0, R56, UR10, RZ ;  /* 0x0000000a38387c10 */ /* 0x000fe2000ff1e0ff */
[----:B------:R-:W-:-:S02]  /*16d0*/  UMOV UR10, UR5 ;  /* 0x00000005000a7c82 */ /* 0x000fc40008000000 */
[----:B------:R-:W0:Y:S01]  /*16e0*/  LDGDEPBAR ;  /* 0x00000000000079af */ /* 0x000e220000000000 */
[----:B--2---:R-:W-:Y:S01]  /*16f0*/  IADD3.X R57, R11, UR10, RZ, P0, !PT ;  /* 0x0000000a0b397c10 */ /* 0x004fe200087fe4ff */
[----:B------:R-:W-:Y:S01]  /*1700*/  ULEA UR10, UR18, UR6, 0xc ;  /* 0x00000006120a7291 */ /* 0x000fe2000f8e603f */
[----:B------:R-:W-:Y:S01]  /*1710*/  R2UR UR14, R56 ;  /* 0x00000000380e72ca */ /* 0x000fe200000e0000 */
[----:B------:R-:W-:Y:S01]  /*1720*/  IMAD.MOV.U32 R56, RZ, RZ, R12 ;  /* 0x000000ffff387224 */ /* 0x000fe200078e000c */
[----:B------:R-:W-:Y:S01]  /*1730*/  R2UR UR15, R57 ;  /* 0x00000000390f72ca */ /* 0x000fe200000e0000 */
[----:B------:R-:W-:-:S04]  /*1740*/  USHF.R.U32.HI UR10, URZ, 0x4, UR10 ;  /* 0x000000043f0a7899 */ /* 0x000fc8000801160a */
[----:B------:R-:W-:-:S04]  /*1750*/  ULOP3.LUT UR10, UR10, 0x3fff, URZ, 0xc0, !UPT ;  /* 0x00003fff0a0a7892 */ /* 0x000fc8000f8ec03f */
[----:B------:R-:W-:-:S03]  /*1760*/  UIADD3 UR16, UP0, UR7, UR10, URZ ;  /* 0x0000000a07107290 */ /* 0x000fc6000ff1e03f */
[----:B------:R-:W-:Y:S01]  /*1770*/  UMOV UR7, UR4 ;  /* 0x0000000400077c82 */ /* 0x000fe20008000000 */
[----:B------:R-:W-:Y:S01]  /*1780*/  UIADD3.X UR17, URZ, URZ, URZ, UP0, !UPT ;  /* 0x0000003f3f117290 */ /* 0x000fe200087fe43f */
[----:B------:R-:W-:Y:S01]  /*1790*/  IADD3 R56, P0, R56, UR7, RZ ;  /* 0x0000000738387c10 */ /* 0x000fe2000ff1e0ff */
[----:B------:R-:W-:Y:S02]  /*17a0*/  ULOP3.LUT UR12, UR16, 0x1000000, URZ, 0xfc, !UPT ;  /* 0x01000000100c7892 */ /* 0x000fe4000f8efc3f */
[----:B------:R-:W-:Y:S01]  /*17b0*/  ULOP3.LUT UR13, UR17, 0x80000020, URZ, 0xfc, !UPT ;  /* 0x80000020110d7892 */ /* 0x000fe2000f8efc3f */
[----:B------:R-:W-:Y:S01]  /*17c0*/  IADD3.X R57, R13, UR5, RZ, P0, !PT ;  /* 0x000000050d397c10 */ /* 0x000fe200087fe4ff */
[----:B------:R-:W-:-:S04]  /*17d0*/  DEPBAR.LE SB0, 0x4 ;  /* 0x000081000000791a */ /* 0x000fc80000000000 */
[----:B------:R-:W-:Y:S01]  /*17e0*/  BAR.SYNC.DEFER_BLOCKING 0x0 ;  /* 0x0000000000007b1d */ /* 0x000fe20000010000 */
[----:B------:R-:W-:Y:S01]  /*17f0*/  R2UR UR10, R56 ;  /* 0x00000000380a72ca */ /* 0x000fe200000e0000 */
[----:B------:R-:W-:Y:S01]  /*1800*/  UIADD3.64 UR8, UR16, UR8, URZ ;  /* 0x0000000810087297 */ /* 0x000fe2000fffe03f */
[----:B------:R-:W-:Y:S02]  /*1810*/  R2UR UR11, R57 ;  /* 0x00000000390b72ca */ /* 0x000fe400000e0000 */
[C---:B------:R-:W-:Y:S01]  /*1820*/  ISETP.GE.AND P0, PT, R23.reuse, 0x4, PT ;  /* 0x000000041700780c */ /* 0x040fe20003f06270 */
[----:B------:R-:W-:Y:S01]  /*1830*/  UMOV UR4, UR18 ;  /* 0x0000001200047c82 */ /* 0x000fe20008000000 */
[----:B------:R-:W-:Y:S02]  /*1840*/  IADD3 R56, P1, R18, 0x100, RZ ;  /* 0x0000010012387810 */ /* 0x000fe40007f3e0ff */
[----:B---3--:R-:W-:Y:S02]  /*1850*/  SEL R59, R23, RZ, !P0 ;  /* 0x000000ff173b7207 */ /* 0x008fe40004000000 */
[----:B------:R-:W-:Y:S01]  /*1860*/  ISETP.GE.U32.AND P0, PT, R9, 0xba0, PT ;  /* 0x00000ba00900780c */ /* 0x000fe20003f06070 */
[----:B----4-:R-:W-:Y:S01]  /*1870*/  IMAD.X R61, RZ, RZ, R19, P1 ;  /* 0x000000ffff3d7224 */ /* 0x010fe200008e0613 */
[----:B------:R-:W-:-:S02]  /*1880*/  LEA R11, R59, UR22, 0xd ;  /* 0x000000163b0b7c11 */ /* 0x000fc4000f8e68ff */
[----:B------:R-:W-:-:S03]  /*1890*/  IADD3 R57, P3, R14, 0x100, RZ ;  /* 0x000001000e397810 */ /* 0x000fc60007f7e0ff */
[--C-:B------:R-:W-:Y:S02]  /*18a0*/  IMAD R13, R5, 0x2, R11.reuse ;  /* 0x00000002050d7824 */ /* 0x100fe400078e020b */
[----:B------:R-:W-:Y:S02]  /*18b0*/  IMAD R23, R6, 0x2, R11 ;  /* 0x0000000206177824 */ /* 0x000fe400078e020b */
[----:B------:R-:W-:Y:S01]  /*18c0*/  IMAD R11, R59, 0x1000, R8 ;  /* 0x000010003b0b7824 */ /* 0x000fe200078e0208 */
[----:B------:R-:W-:Y:S01]  /*18d0*/  WARPGROUP.ARRIVE ;  /* 0x00000000000079c5 */ /* 0x000fe20000000000 */
[----:B------:R-:W-:-:S05]  /*18e0*/  IMAD.X R60, RZ, RZ, R15, P3 ;  /* 0x000000ffff3c7224 */ /* 0x000fca00018e060f */
[----:B------:R-:W-:Y:S04]  /*18f0*/  HGMMA.64x64x16.F32.BF16 R24, gdesc[UR12], R24 ;  /* 0x00e000000c1879f0 */ /* 0x000fe80008701818 */
[----:B------:R-:W-:Y:S03]  /*1900*/  HGMMA.64x64x16.F32.BF16 R24, gdesc[UR8], R24, gsb0 ;  /* 0x00e00000081879f0 */ /* 0x000fe60008001818 */
[----:B------:R-:W-:Y:S02]  /*1910*/  WARPGROUP.DEPBAR.LE gsb0, 0x1 ;  /* 0x00008000000079c5 */ /* 0x000fe40000010100 */
[----:B------:R-:W-:Y:S06]  /*1920*/  BAR.SYNC.DEFER_BLOCKING 0x0 ;  /* 0x0000000000007b1d */ /* 0x000fec0000010000 */
[----:B------:R-:W-:Y:S01]  /*1930*/  @!PT LDS RZ, [RZ] ;  /* 0x00000000fffff984 */ /* 0x000fe20000000800 */
[----:B------:R-:W-:Y:S01]  /*1940*/  @!PT LDS RZ, [RZ] ;  /* 0x00000000fffff984 */ /* 0x000fe20000000800 */
[----:B------:R-:W-:Y:S01]  /*1950*/  @!PT LDS RZ, [RZ] ;  /* 0x00000000fffff984 */ /* 0x000fe20000000800 */
[----:B------:R-:W-:Y:S04]  /*1960*/  LDGSTS.E.BYPASS.128 [R11], desc[UR20][R14.64+0xc0], !P0 ;  /* 0x000000c00e0b7fae */ /* 0x000fe8000c101c54 */
[----:B------:R-:W0:Y:S04]  /*1970*/  LDGDEPBAR ;  /* 0x00000000000079af */ /* 0x000e280000000000 */
[----:B------:R-:W-:Y:S04]  /*1980*/  LDGSTS.E.BYPASS.128 [R13], desc[UR20][R16.64+0xc0], !P0 ;  /* 0x000000c0100d7fae */ /* 0x000fe8000c101c54 */
[----:B------:R2:W-:Y:S01]  /*1990*/  LDGSTS.E.BYPASS.128 [R23], desc[UR20][R18.64+0xc0], !P0 ;  /* 0x000000c012177fae */ /* 0x0005e2000c101c54 */
[----:B------:R-:W-:-:S03]  /*19a0*/  ISETP.GE.U32.AND P0, PT, R9, 0xbe0, PT ;  /* 0x00000be00900780c */ /* 0x000fc60003f06070 */
[----:B------:R-:W0:Y:S01]  /*19b0*/  LDGDEPBAR ;  /* 0x00000000000079af */ /* 0x000e220000000000 */
[----:B--2---:R-:W-:-:S05]  /*19c0*/  IADD3 R23, P2, R16, 0x100, RZ ;  /* 0x0000010010177810 */ /* 0x004fca0007f5e0ff */
[----:B------:R-:W-:-:S04]  /*19d0*/  IMAD.X R58, RZ, RZ, R17, P2 ;  /* 0x000000ffff3a7224 */ /* 0x000fc800010e0611 */
[----:B------:R-:W-:Y:S05]  /*19e0*/  @!P0 BRA `(.L_x_0) ;  /* 0xfffffff0004c8947 */ /* 0x000fea000383ffff */
[----:B------:R-:W-:Y:S02]  /*19f0*/  WARPGROUP.DEPBAR.LE gsb0, 0x0 ;  /* 0x00008000000079c5 */ /* 0x000fe40000010000 */
[----:B------:R-:W-:-:S04]  /*1a00*/  DEPBAR.LE SB0, 0x0 ;  /* 0x000080000000791a */ /* 0x000fc80000000000 */
[C---:B------:R-:W-:Y:S01]  /*1a10*/  IMAD.SHL.U32 R6, R22.reuse, 0x10, RZ ;  /* 0x0000001016067824 */ /* 0x040fe200078e00ff */
[----:B------:R-:W-:Y:S01]  /*1a20*/  SHF.R.U32.HI R5, RZ, 0x1, R2 ;  /* 0x00000001ff057819 */ /* 0x000fe20000011602 */
[----:B------:R-:W-:Y:S01]  /*1a30*/  IMAD.SHL.U32 R22, R22, 0x2, RZ ;  /* 0x0000000216167824 */ /* 0x000fe200078e00ff */
[----:B------:R-:W-:Y:S02]  /*1a40*/  F2FP.BF16.F32.PACK_AB R24, R25, R24 ;  /* 0x000000181918723e */ /* 0x000fe400000010ff */
[----:B------:R-:W-:Y:S02]  /*1a50*/  LOP3.LUT R9, R6, 0x30, RZ, 0xc0, !PT ;  /* 0x0000003006097812 */ /* 0x000fe400078ec0ff */
[----:B------:R-:W-:Y:S02]  /*1a60*/  LOP3.LUT R6, R5, 0x48, RZ, 0xc0, !PT ;  /* 0x0000004805067812 */ /* 0x000fe400078ec0ff */
[----:B------:R-:W-:Y:S02]  /*1a70*/  LOP3.LUT R9, R9, 0xf, R2, 0xf8, !PT ;  /* 0x0000000f09097812 */ /* 0x000fe400078ef802 */
[----:B------:R-:W-:-:S02]  /*1a80*/  F2FP.BF16.F32.PACK_AB R25, R27, R26 ;  /* 0x0000001a1b19723e */ /* 0x000fc400000010ff */
[----:B------:R-:W-:Y:S01]  /*1a90*/  F2FP.BF16.F32.PACK_AB R32, R33, R32 ;  /* 0x000000202120723e */ /* 0x000fe200000010ff */
[----:B------:R-:W-:Y:S01]  /*1aa0*/  IMAD R6, R9, 0x88, R6 ;  /* 0x0000008809067824 */ /* 0x000fe200078e0206 */
[----:B------:R-:W-:Y:S02]  /*1ab0*/  F2FP.BF16.F32.PACK_AB R26, R29, R28 ;  /* 0x0000001c1d1a723e */ /* 0x000fe400000010ff */
[----:B------:R-:W-:Y:S02]  /*1ac0*/  F2FP.BF16.F32.PACK_AB R27, R31, R30 ;  /* 0x0000001e1f1b723e */ /* 0x000fe400000010ff */
[----:B------:R-:W-:Y:S02]  /*1ad0*/  F2FP.BF16.F32.PACK_AB R33, R35, R34 ;  /* 0x000000222321723e */ /* 0x000fe400000010ff */
[----:B------:R-:W-:Y:S02]  /*1ae0*/  F2FP.BF16.F32.PACK_AB R40, R41, R40 ;  /* 0x000000282928723e */ /* 0x000fe400000010ff */
[----:B------:R-:W-:Y:S01]  /*1af0*/  LEA R6, R6, UR6, 0x1 ;  /* 0x0000000606067c11 */ /* 0x000fe2000f8e08ff */
[----:B------:R-:W-:Y:S01]  /*1b00*/  BAR.SYNC.DEFER_BLOCKING 0x0 ;  /* 0x0000000000007b1d */ /* 0x000fe20000010000 */
[----:B------:R-:W-:-:S02]  /*1b10*/  F2FP.BF16.F32.PACK_AB R34, R37, R36 ;  /* 0x000000242522723e */ /* 0x000fc400000010ff */
[----:B------:R-:W-:Y:S02]  /*1b20*/  F2FP.BF16.F32.PACK_AB R35, R39, R38 ;  /* 0x000000262723723e */ /* 0x000fe400000010ff */
[----:B------:R-:W-:Y:S02]  /*1b30*/  F2FP.BF16.F32.PACK_AB R41, R43, R42 ;  /* 0x0000002a2b29723e */ /* 0x000fe400000010ff */
[----:B------:R-:W-:Y:S02]  /*1b40*/  F2FP.BF16.F32.PACK_AB R48, R49, R48 ;  /* 0x000000303130723e */ /* 0x000fe400000010ff */
[----:B------:R-:W-:Y:S02]  /*1b50*/  F2FP.BF16.F32.PACK_AB R42, R45, R44 ;  /* 0x0000002c2d2a723e */ /* 0x000fe400000010ff */
[----:B------:R-:W-:Y:S02]  /*1b60*/  F2FP.BF16.F32.PACK_AB R43, R47, R46 ;  /* 0x0000002e2f2b723e */ /* 0x000fe400000010ff */
[----:B------:R-:W-:-:S02]  /*1b70*/  F2FP.BF16.F32.PACK_AB R49, R51, R50 ;  /* 0x000000323331723e */ /* 0x000fc400000010ff */
[----:B------:R-:W-:Y:S02]  /*1b80*/  F2FP.BF16.F32.PACK_AB R50, R53, R52 ;  /* 0x000000343532723e */ /* 0x000fe400000010ff */
[----:B------:R-:W-:Y:S02]  /*1b90*/  F2FP.BF16.F32.PACK_AB R51, R55, R54 ;  /* 0x000000363733723e */ /* 0x000fe400000010ff */
[----:B------:R-:W-:Y:S02]  /*1ba0*/  LOP3.LUT R21, R21, 0xe, R22, 0xf8, !PT ;  /* 0x0000000e15157812 */ /* 0x000fe400078ef816 */
[----:B------:R-:W-:Y:S02]  /*1bb0*/  LOP3.LUT R2, R4, 0x78, RZ, 0xc0, !PT ;  /* 0x0000007804027812 */ /* 0x000fe400078ec0ff */
[----:B------:R-:W-:Y:S01]  /*1bc0*/  LOP3.LUT R4, R3, 0x78, R4, 0xf8, !PT ;  /* 0x0000007803047812 */ /* 0x000fe200078ef804 */
[----:B------:R2:W-:Y:S01]  /*1bd0*/  STSM.16.M88.4 [R6], R24 ;  /* 0x0000001806007844 */ /* 0x0005e20000000200 */
[----:B------:R-:W-:Y:S01]  /*1be0*/  LOP3.LUT R3, R7, 0x10, RZ, 0xfc, !PT ;  /* 0x0000001007037812 */ /* 0x000fe200078efcff */
[----:B------:R-:W-:Y:S01]  /*1bf0*/  IMAD R2, R21, 0x88, R2 ;  /* 0x0000008815027824 */ /* 0x000fe200078e0202 */
[----:B------:R-:W-:Y:S01]  /*1c00*/  ISETP.GE.AND P0, PT, R4, 0x3000, PT ;  /* 0x000030000400780c */ /* 0x000fe20003f06270 */
[----:B------:R-:W-:Y:S01]  /*1c10*/  STSM.16.M88.4 [R6+0x20], R32 ;  /* 0x0000202006007844 */ /* 0x000fe20000000200 */
[----:B------:R-:W3:Y:S01]  /*1c20*/  LDC.64 R20, c[0x0][0x220] ;  /* 0x00008800ff147b82 */ /* 0x000ee20000000a00 */
[C---:B------:R-:W-:Y:S01]  /*1c30*/  LOP3.LUT R5, R7.reuse, 0x20, RZ, 0xfc, !PT ;  /* 0x0000002007057812 */ /* 0x040fe200078efcff */
[----:B------:R-:W-:Y:S01]  /*1c40*/  IMAD R23, R7, 0x3000, R4 ;  /* 0x0000300007177824 */ /* 0x000fe200078e0204 */
[----:B------:R-:W-:Y:S01]  /*1c50*/  STSM.16.M88.4 [R6+0x40], R40 ;  /* 0x0000402806007844 */ /* 0x000fe20000000200 */
[----:B------:R-:W-:-:S02]  /*1c60*/  LEA R22, R2, UR6, 0x1 ;  /* 0x0000000602167c11 */ /* 0x000fc4000f8e08ff */
[CC--:B------:R-:W-:Y:S01]  /*1c70*/  ISETP.LT.AND P3, PT, R7.reuse, R0.reuse, !P0 ;  /* 0x000000000700720c */ /* 0x0c0fe20004761270 */
[----:B------:R4:W-:Y:S01]  /*1c80*/  STSM.16.M88.4 [R6+0x60], R48 ;  /* 0x0000603006007844 */ /* 0x0009e20000000200 */
[----:B------:R-:W-:Y:S01]  /*1c90*/  LOP3.LUT R7, R7, 0x30, RZ, 0xfc, !PT ;  /* 0x0000003007077812 */ /* 0x000fe200078efcff */
[----:B------:R-:W-:Y:S01]  /*1ca0*/  BAR.SYNC.DEFER_BLOCKING 0x0 ;  /* 0x0000000000007b1d */ /* 0x000fe20000010000 */
[-C--:B------:R-:W-:Y:S01]  /*1cb0*/  ISETP.LT.AND P2, PT, R3, R0.reuse, !P0 ;  /* 0x000000000300720c */ /* 0x080fe20004741270 */
[----:B--2---:R-:W-:Y:S01]  /*1cc0*/  VIADD R25, R23, 0x60000 ;  /* 0x0006000017197836 */ /* 0x004fe20000000000 */
[-C--:B------:R-:W-:Y:S01]  /*1cd0*/  ISETP.LT.AND P1, PT, R5, R0.reuse, !P0 ;  /* 0x000000000500720c */ /* 0x080fe20004721270 */
[----:B------:R-:W-:Y:S01]  /*1ce0*/  VIADD R5, R23, 0x30000 ;  /* 0x0003000017057836 */ /* 0x000fe20000000000 */
[----:B------:R-:W-:Y:S01]  /*1cf0*/  ISETP.LT.AND P0, PT, R7, R0, !P0 ;  /* 0x000000000700720c */ /* 0x000fe20004701270 */
[----:B---3--:R-:W-:-:S04]  /*1d00*/  IMAD.WIDE R2, R23, 0x2, R20 ;  /* 0x0000000217027825 */ /* 0x008fc800078e0214 */
[----:B------:R-:W-:-:S04]  /*1d10*/  IMAD.WIDE R4, R5, 0x2, R20 ;  /* 0x0000000205047825 */ /* 0x000fc800078e0214 */
[----:B----4-:R-:W-:Y:S01]  /*1d20*/  IMAD.WIDE R6, R25, 0x2, R20 ;  /* 0x0000000219067825 */ /* 0x010fe200078e0214 */
[----:B------:R-:W2:Y:S04]  /*1d30*/  LDS.128 R16, [R22] ;  /* 0x0000000016107984 */ /* 0x000ea80000000c00 */
[----:B------:R-:W3:Y:S04]  /*1d40*/  LDS.128 R12, [R22+0x1100] ;  /* 0x00110000160c7984 */ /* 0x000ee80000000c00 */
[----:B------:R-:W4:Y:S04]  /*1d50*/  LDS.128 R8, [R22+0x2200] ;  /* 0x0022000016087984 */ /* 0x000f280000000c00 */
[----:B--2---:R2:W-:Y:S04]  /*1d60*/  @P3 STG.E.128 desc[UR20][R2.64], R16 ;  /* 0x0000001002003986 */ /* 0x0045e8000c101d14 */
[----:B---3--:R2:W-:Y:S04]  /*1d70*/  @P2 STG.E.128 desc[UR20][R4.64], R12 ;  /* 0x0000000c04002986 */ /* 0x0085e8000c101d14 */
[----:B----4-:R2:W-:Y:S01]  /*1d80*/  @P1 STG.E.128 desc[UR20][R6.64], R8 ;  /* 0x0000000806001986 */ /* 0x0105e2000c101d14 */
[----:B------:R-:W-:Y:S05]  /*1d90*/  @!P0 EXIT ;  /* 0x000000000000894d */ /* 0x000fea0003800000 */
[----:B--2---:R-:W1:Y:S01]  /*1da0*/  LDS.128 R4, [R22+0x3300] ;  /* 0x0033000016047984 */ /* 0x004e620000000c00 */
[----:B------:R-:W-:-:S04]  /*1db0*/  VIADD R23, R23, 0x90000 ;  /* 0x0009000017177836 */ /* 0x000fc80000000000 */
[----:B------:R-:W-:-:S05]  /*1dc0*/  IMAD.WIDE R20, R23, 0x2, R20 ;  /* 0x0000000217147825 */ /* 0x000fca00078e0214 */
[----:B-1----:R-:W-:Y:S01]  /*1dd0*/  STG.E.128 desc[UR20][R20.64], R4 ;  /* 0x0000000414007986 */ /* 0x002fe2000c101d14 */
[----:B------:R-:W-:Y:S05]  /*1de0*/  EXIT ;  /* 0x000000000000794d */ /* 0x000fea0003800000 */
.L_x_1:
[----:B------:R-:W-:-:S00]  /*1df0*/  BRA `(.L_x_1) ;  /* 0xfffffffc00fc7947 */ /* 0x000fc0000383ffff */
[----:B------:R-:W-:-:S00]  /*1e00*/  NOP ;  /* 0x0000000000007918 */ /* 0x000fc00000000000 */
[----:B------:R-:W-:-:S00]  /*1e10*/  NOP ;  /* 0x0000000000007918 */ /* 0x000fc00000000000 */
[----:B------:R-:W-:-:S00]  /*1e20*/  NOP ;  /* 0x0000000000007918 */ /* 0x000fc00000000000 */
[----:B------:R-:W-:-:S00]  /*1e30*/  NOP ;  /* 0x0000000000007918 */ /* 0x000fc00000000000 */
[----:B------:R-:W-:-:S00]  /*1e40*/  NOP ;  /* 0x0000000000007918 */ /* 0x000fc00000000000 */
[----:B------:R-:W-:-:S00]  /*1e50*/  NOP ;  /* 0x0000000000007918 */ /* 0x000fc00000000000 */
[----:B------:R-:W-:-:S00]  /*1e60*/  NOP ;  /* 0x0000000000007918 */ /* 0x000fc00000000000 */
[----:B------:R-:W-:-:S00]  /*1e70*/  NOP ;  /* 0x0000000000007918 */ /* 0x000fc00000000000 */
.L_x_2:


//--------------------- .nv.shared.triton_mm      --------------------------
	.section	.nv.shared.triton_mm,"aw",@nobits
	.sectionflags	@""
	.align	16
	.zero		1024


//--------------------- .nv.constant0.triton_mm   --------------------------
	.section	.nv.constant0.triton_mm,"a",@progbits
	.sectionflags	@""
	.align	4
.nv.constant0.triton_mm:
	.zero		560
